	.target	sm_86

	.elftype	@"ET_EXEC"


//--------------------- .note.nv.tkinfo           --------------------------
	.section	.note.nv.tkinfo,"",@"SHT_NOTE"
	.sectionflags	@"SHF_NOTE_NV_TKINFO"
	.tkinfo
        /*0018*/ 	.word	0x00000002
        /*0030*/ 	.string	""
        /*0030*/ 	.string	"ptxas"
        /*0030*/ 	.string	"Cuda compilation tools, release 13.1, V13.1.80"
        /*0030*/ 	.string	"Build cuda_13.1.r13.1/compiler.36836380_0"
        /*0030*/ 	.string	"-v  -arch sm_86 "



//--------------------- .note.nv.cuinfo           --------------------------
	.section	.note.nv.cuinfo,"",@"SHT_NOTE"
	.sectionflags	@"SHF_NOTE_NV_CUINFO"
        /*0018*/ 	.short	0x0002
        /*001a*/ 	.short	0x0050
        /*001c*/ 	.short	0x0083
	.zero		2


//--------------------- .nv.info                  --------------------------
	.section	.nv.info,"",@"SHT_CUDA_INFO"
	.align	4


	//----- nvinfo : EIATTR_REGCOUNT
	.align		4
        /*0000*/ 	.byte	0x04, 0x2f
        /*0002*/ 	.short	(.L_1 - .L_0)
	.align		4
.L_0:
        /*0004*/ 	.word	index@(gemm_mma_kernel)
        /*0008*/ 	.word	0x0000005c


	//----- nvinfo : EIATTR_FRAME_SIZE
	.align		4
.L_1:
        /*000c*/ 	.byte	0x04, 0x11
        /*000e*/ 	.short	(.L_3 - .L_2)
	.align		4
.L_2:
        /*0010*/ 	.word	index@(gemm_mma_kernel)
        /*0014*/ 	.word	0x00000000


	//----- nvinfo : EIATTR_MIN_STACK_SIZE
	.align		4
.L_3:
        /*0018*/ 	.byte	0x04, 0x12
        /*001a*/ 	.short	(.L_5 - .L_4)
	.align		4
.L_4:
        /*001c*/ 	.word	index@(gemm_mma_kernel)
        /*0020*/ 	.word	0x00000000
.L_5:


//--------------------- .nv.info.gemm_mma_kernel  --------------------------
	.section	.nv.info.gemm_mma_kernel,"",@"SHT_CUDA_INFO"
	.sectionflags	@""
	.align	4


	//----- nvinfo : EIATTR_CUDA_API_VERSION
	.align		4
        /*0000*/ 	.byte	0x04, 0x37
        /*0002*/ 	.short	(.L_7 - .L_6)
.L_6:
        /*0004*/ 	.word	0x00000083


	//----- nvinfo : EIATTR_SW2861232_WAR
	.align		4
.L_7:
        /*0008*/ 	.byte	0x01, 0x35
	.zero		2


	//----- nvinfo : EIATTR_PARAM_CBANK
	.align		4
        /*000c*/ 	.byte	0x04, 0x0a
        /*000e*/ 	.short	(.L_9 - .L_8)
	.align		4
.L_8:
        /*0010*/ 	.word	index@(.nv.constant0.gemm_mma_kernel)
        /*0014*/ 	.short	0x0160
        /*0016*/ 	.short	0x0024


	//----- nvinfo : EIATTR_CBANK_PARAM_SIZE
	.align		4
.L_9:
        /*0018*/ 	.byte	0x03, 0x19
        /*001a*/ 	.short	0x0024


	//----- nvinfo : EIATTR_KPARAM_INFO
	.align		4
        /*001c*/ 	.byte	0x04, 0x17
        /*001e*/ 	.short	(.L_11 - .L_10)
.L_10:
        /*0020*/ 	.word	0x00000000
        /*0024*/ 	.short	0x0005
        /*0026*/ 	.short	0x0020
        /*0028*/ 	.byte	0x00, 0xf0, 0x11, 0x00


	//----- nvinfo : EIATTR_KPARAM_INFO
	.align		4
.L_11:
        /*002c*/ 	.byte	0x04, 0x17
        /*002e*/ 	.short	(.L_13 - .L_12)
.L_12:
        /*0030*/ 	.word	0x00000000
        /*0034*/ 	.short	0x0004
        /*0036*/ 	.short	0x001c
        /*0038*/ 	.byte	0x00, 0xf0, 0x11, 0x00


	//----- nvinfo : EIATTR_KPARAM_INFO
	.align		4
.L_13:
        /*003c*/ 	.byte	0x04, 0x17
        /*003e*/ 	.short	(.L_15 - .L_14)
.L_14:
        /*0040*/ 	.word	0x00000000
        /*0044*/ 	.short	0x0003
        /*0046*/ 	.short	0x0018
        /*0048*/ 	.byte	0x00, 0xf0, 0x11, 0x00


	//----- nvinfo : EIATTR_KPARAM_INFO
	.align		4
.L_15:
        /*004c*/ 	.byte	0x04, 0x17
        /*004e*/ 	.short	(.L_17 - .L_16)
.L_16:
        /*0050*/ 	.word	0x00000000
        /*0054*/ 	.short	0x0002
        /*0056*/ 	.short	0x0010
        /*0058*/ 	.byte	0x00, 0xf0, 0x21, 0x00


	//----- nvinfo : EIATTR_KPARAM_INFO
	.align		4
.L_17:
        /*005c*/ 	.byte	0x04, 0x17
        /*005e*/ 	.short	(.L_19 - .L_18)
.L_18:
        /*0060*/ 	.word	0x00000000
        /*0064*/ 	.short	0x0001
        /*0066*/ 	.short	0x0008
        /*0068*/ 	.byte	0x00, 0xf0, 0x21, 0x00


	//----- nvinfo : EIATTR_KPARAM_INFO
	.align		4
.L_19:
        /*006c*/ 	.byte	0x04, 0x17
        /*006e*/ 	.short	(.L_21 - .L_20)
.L_20:
        /*0070*/ 	.word	0x00000000
        /*0074*/ 	.short	0x0000
        /*0076*/ 	.short	0x0000
        /*0078*/ 	.byte	0x00, 0xf0, 0x21, 0x00


	//----- nvinfo : EIATTR_WMMA_USED
	.align		4
.L_21:
        /*007c*/ 	.byte	0x01, 0x2b
	.zero		2


	//----- nvinfo : EIATTR_MAXREG_COUNT
	.align		4
        /*0080*/ 	.byte	0x03, 0x1b
        /*0082*/ 	.short	0x0060


	//----- nvinfo : EIATTR_NUM_BARRIERS
	.align		4
        /*0084*/ 	.byte	0x02, 0x4c
        /*0086*/ 	.byte	0x01
	.zero		1


	//----- nvinfo : EIATTR_MERCURY_ISA_VERSION
	.align		4
        /*0088*/ 	.byte	0x03, 0x5f
        /*008a*/ 	.short	0x0000


	//----- nvinfo : EIATTR_EXIT_INSTR_OFFSETS
	.align		4
        /*008c*/ 	.byte	0x04, 0x1c
        /*008e*/ 	.short	(.L_23 - .L_22)


	//   ....[0]....
.L_22:
        /*0090*/ 	.word	0x00002430


	//   ....[1]....
        /*0094*/ 	.word	0x00002e50


	//   ....[2]....
        /*0098*/ 	.word	0x00002f90


	//----- nvinfo : EIATTR_MAX_THREADS
	.align		4
.L_23:
        /*009c*/ 	.byte	0x04, 0x05
        /*009e*/ 	.short	(.L_25 - .L_24)
.L_24:
        /*00a0*/ 	.word	0x00000220
        /*00a4*/ 	.word	0x00000001
        /*00a8*/ 	.word	0x00000001


	//----- nvinfo : EIATTR_CRS_STACK_SIZE
	.align		4
.L_25:
        /*00ac*/ 	.byte	0x04, 0x1e
        /*00ae*/ 	.short	(.L_27 - .L_26)
.L_26:
        /*00b0*/ 	.word	0x00000000
.L_27:


//--------------------- .nv.callgraph             --------------------------
	.section	.nv.callgraph,"",@"SHT_CUDA_CALLGRAPH"
	.align	4
	.sectionentsize	8
	.align		4
        /*0000*/ 	.word	0x00000000
	.align		4
        /*0004*/ 	.word	0xffffffff
	.align		4
        /*0008*/ 	.word	0x00000000
	.align		4
        /*000c*/ 	.word	0xfffffffe
	.align		4
        /*0010*/ 	.word	0x00000000
	.align		4
        /*0014*/ 	.word	0xfffffffd
	.align		4
        /*0018*/ 	.word	0x00000000
	.align		4
        /*001c*/ 	.word	0xfffffffc


//--------------------- .nv.rel.action            --------------------------
	.section	.nv.rel.action,"",@"SHT_CUDA_RELOCINFO"
	.align	8
	.sectionentsize	8
        /*0000*/ 	.byte	0x73, 0x00, 0x00, 0x00, 0x00, 0x00, 0x00, 0x00, 0x00, 0x00, 0x00, 0x11, 0x25, 0x00, 0x05, 0x36


//--------------------- .nv.constant0.gemm_mma_kernel --------------------------
	.section	.nv.constant0.gemm_mma_kernel,"a",@progbits
	.sectionflags	@""
	.align	4
.nv.constant0.gemm_mma_kernel:
	.zero		388


//--------------------- .text.gemm_mma_kernel     --------------------------
	.section	.text.gemm_mma_kernel,"ax",@progbits
	.sectioninfo	@"SHI_REGISTERS=92"
	.align	128
        .global         gemm_mma_kernel
        .type           gemm_mma_kernel,@function
        .size           gemm_mma_kernel,(.L_x_33 - gemm_mma_kernel)
        .other          gemm_mma_kernel,@"STO_CUDA_ENTRY STV_DEFAULT"
gemm_mma_kernel:
.text.gemm_mma_kernel:
[----:B------:R-:W-:Y:S02]  /*0000*/  IMAD.MOV.U32 R1, RZ, RZ, c[0x0][0x28] ;  /* 0x00000a00ff017624 */ /* 0x000fe400078e00ff */
[----:B------:R-:W1:Y:S01]  /*0010*/  S2R R0, SR_TID.X ;  /* 0x0000000000007919 */ /* 0x000e620000002100 */
[----:B------:R-:W-:Y:S01]  /*0020*/  IMAD.MOV.U32 R6, RZ, RZ, c[0x0][0x180] ;  /* 0x00006000ff067624 */ /* 0x000fe200078e00ff */
[----:B------:R-:W-:Y:S01]  /*0030*/  ULDC.64 UR4, c[0x0][0x118] ;  /* 0x0000460000047ab9 */ /* 0x000fe20000000a00 */
[----:B------:R-:W-:Y:S01]  /*0040*/  CS2R R10, SRZ ;  /* 0x00000000000a7805 */ /* 0x000fe2000001ff00 */
[----:B------:R-:W2:Y:S01]  /*0050*/  S2R R89, SR_CTAID.X ;  /* 0x0000000000597919 */ /* 0x000ea20000002500 */
[----:B------:R-:W-:Y:S01]  /*0060*/  CS2R R14, SRZ ;  /* 0x00000000000e7805 */ /* 0x000fe2000001ff00 */
[----:B------:R-:W-:Y:S01]  /*0070*/  ISETP.GE.AND P0, PT, R6, 0x1, PT ;  /* 0x000000010600780c */ /* 0x000fe20003f06270 */
[----:B------:R-:W-:Y:S01]  /*0080*/  CS2R R18, SRZ ;  /* 0x0000000000127805 */ /* 0x000fe2000001ff00 */
        /* <DEDUP_REMOVED lines=13> */
[----:B-1----:R-:W-:-:S04]  /*0160*/  SHF.R.S32.HI R5, RZ, 0x1f, R0 ;  /* 0x0000001fff057819 */ /* 0x002fc80000011400 */
[----:B------:R-:W-:Y:S01]  /*0170*/  LEA.HI R88, R5, R0, RZ, 0x5 ;  /* 0x0000000005587211 */ /* 0x000fe200078f28ff */
[----:B--2---:R-:W-:-:S03]  /*0180*/  IMAD.SHL.U32 R89, R89, 0x80, RZ ;  /* 0x0000008059597824 */ /* 0x004fc600078e00ff */
[----:B------:R-:W-:Y:S01]  /*0190*/  LEA.HI.SX32 R88, R88, 0xffffffff, 0x1b ;  /* 0xffffffff58587811 */ /* 0x000fe200078fdaff */
[----:B------:R-:W-:Y:S05]  /*01a0*/  @!P0 BRA `(.L_x_0) ;  /* 0x0000227000008947 */ /* 0x000fea0003800000 */
[----:B------:R-:W-:Y:S01]  /*01b0*/  IADD3 R6, R6, 0x1f, RZ ;  /* 0x0000001f06067810 */ /* 0x000fe20007ffe0ff */
[C---:B------:R-:W-:Y:S01]  /*01c0*/  IMAD.SHL.U32 R82, R0.reuse, 0x8, RZ ;  /* 0x0000000800527824 */ /* 0x040fe200078e00ff */
[C---:B------:R-:W-:Y:S01]  /*01d0*/  IADD3 R2, R0.reuse, 0x20, RZ ;  /* 0x0000002000027810 */ /* 0x040fe20007ffe0ff */
[----:B------:R-:W-:Y:S01]  /*01e0*/  IMAD.MOV.U32 R74, RZ, RZ, RZ ;  /* 0x000000ffff4a7224 */ /* 0x000fe200078e00ff */
[----:B------:R-:W-:Y:S01]  /*01f0*/  SHF.R.S32.HI R7, RZ, 0x1f, R6 ;  /* 0x0000001fff077819 */ /* 0x000fe20000011406 */
[----:B------:R-:W-:Y:S01]  /*0200*/  IMAD.MOV.U32 R62, RZ, RZ, RZ ;  /* 0x000000ffff3e7224 */ /* 0x000fe200078e00ff */
[----:B------:R-:W-:Y:S01]  /*0210*/  IADD3 R4, R0, 0x40, RZ ;  /* 0x0000004000047810 */ /* 0x000fe20007ffe0ff */
[----:B------:R-:W-:Y:S01]  /*0220*/  IMAD.SHL.U32 R78, R2, 0x8, RZ ;  /* 0x00000008024e7824 */ /* 0x000fe200078e00ff */
[----:B------:R-:W-:Y:S01]  /*0230*/  SHF.R.S32.HI R9, RZ, 0x1f, R2 ;  /* 0x0000001fff097819 */ /* 0x000fe20000011402 */
[----:B------:R-:W-:Y:S01]  /*0240*/  CS2R R70, SRZ ;  /* 0x0000000000467805 */ /* 0x000fe2000001ff00 */
[----:B------:R-:W-:Y:S01]  /*0250*/  LEA.HI R75, R7, R6, RZ, 0x5 ;  /* 0x00000006074b7211 */ /* 0x000fe200078f28ff */
[----:B------:R-:W-:Y:S01]  /*0260*/  IMAD.MOV.U32 R66, RZ, RZ, RZ ;  /* 0x000000ffff427224 */ /* 0x000fe200078e00ff */
[----:B------:R-:W-:Y:S01]  /*0270*/  SHF.R.S32.HI R13, RZ, 0x1f, R4 ;  /* 0x0000001fff0d7819 */ /* 0x000fe20000011404 */
[----:B------:R-:W-:Y:S01]  /*0280*/  CS2R R68, SRZ ;  /* 0x0000000000447805 */ /* 0x000fe2000001ff00 */
[----:B------:R-:W-:Y:S01]  /*0290*/  SHF.R.S32.HI R7, RZ, 0x1f, R82 ;  /* 0x0000001fff077819 */ /* 0x000fe20000011452 */
[----:B------:R-:W-:Y:S01]  /*02a0*/  IMAD.MOV.U32 R64, RZ, RZ, RZ ;  /* 0x000000ffff407224 */ /* 0x000fe200078e00ff */
[CC--:B------:R-:W-:Y:S01]  /*02b0*/  LEA.HI R84, R9.reuse, R2.reuse, RZ, 0x2 ;  /* 0x0000000209547211 */ /* 0x0c0fe200078f10ff */
[----:B------:R-:W-:Y:S01]  /*02c0*/  CS2R R22, SRZ ;  /* 0x0000000000167805 */ /* 0x000fe2000001ff00 */
[----:B------:R-:W-:Y:S01]  /*02d0*/  LEA.HI R79, R9, R2, RZ, 0x4 ;  /* 0x00000002094f7211 */ /* 0x000fe200078f20ff */
[----:B------:R-:W-:Y:S01]  /*02e0*/  IMAD.MOV.U32 R50, RZ, RZ, RZ ;  /* 0x000000ffff327224 */ /* 0x000fe200078e00ff */
[CC--:B------:R-:W-:Y:S01]  /*02f0*/  LEA.HI R80, R13.reuse, R4.reuse, RZ, 0x2 ;  /* 0x000000040d507211 */ /* 0x0c0fe200078f10ff */
[----:B------:R-:W-:Y:S01]  /*0300*/  CS2R R48, SRZ ;  /* 0x0000000000307805 */ /* 0x000fe2000001ff00 */
[----:B------:R-:W-:Y:S01]  /*0310*/  LEA.HI R77, R13, R4, RZ, 0x4 ;  /* 0x000000040d4d7211 */ /* 0x000fe200078f20ff */
[----:B------:R-:W-:Y:S01]  /*0320*/  IMAD.SHL.U32 R4, R4, 0x8, RZ ;  /* 0x0000000804047824 */ /* 0x000fe200078e00ff */
[CC--:B------:R-:W-:Y:S01]  /*0330*/  LEA.HI R2, R7.reuse, R82.reuse, RZ, 0x5 ;  /* 0x0000005207027211 */ /* 0x0c0fe200078f28ff */
[----:B------:R-:W-:Y:S01]  /*0340*/  CS2R R20, SRZ ;  /* 0x0000000000147805 */ /* 0x000fe2000001ff00 */
[----:B------:R-:W-:Y:S01]  /*0350*/  LEA.HI R7, R7, R82, RZ, 0x7 ;  /* 0x0000005207077211 */ /* 0x000fe200078f38ff */
[----:B------:R-:W-:Y:S01]  /*0360*/  IMAD.MOV.U32 R18, RZ, RZ, RZ ;  /* 0x000000ffff127224 */ /* 0x000fe200078e00ff */
[----:B------:R-:W-:Y:S01]  /*0370*/  SHF.R.S32.HI R13, RZ, 0x1f, R4 ;  /* 0x0000001fff0d7819 */ /* 0x000fe20000011404 */
[----:B------:R-:W-:Y:S01]  /*0380*/  CS2R R16, SRZ ;  /* 0x0000000000107805 */ /* 0x000fe2000001ff00 */
[----:B------:R-:W-:Y:S01]  /*0390*/  LOP3.LUT R9, R7, 0xffffff80, RZ, 0xc0, !PT ;  /* 0xffffff8007097812 */ /* 0x000fe200078ec0ff */
[----:B------:R-:W-:Y:S01]  /*03a0*/  IMAD.MOV.U32 R14, RZ, RZ, RZ ;  /* 0x000000ffff0e7224 */ /* 0x000fe200078e00ff */
[----:B------:R-:W-:Y:S01]  /*03b0*/  SHF.R.S32.HI R7, RZ, 0x1f, R78 ;  /* 0x0000001fff077819 */ /* 0x000fe2000001144e */
[----:B------:R-:W-:Y:S01]  /*03c0*/  IMAD.MOV.U32 R10, RZ, RZ, RZ ;  /* 0x000000ffff0a7224 */ /* 0x000fe200078e00ff */
[----:B------:R-:W-:-:S02]  /*03d0*/  LOP3.LUT R87, R2, 0xffffffe0, RZ, 0xc0, !PT ;  /* 0xffffffe002577812 */ /* 0x000fc400078ec0ff */
[----:B------:R-:W-:Y:S02]  /*03e0*/  LEA.HI R6, R13, R4, RZ, 0x5 ;  /* 0x000000040d067211 */ /* 0x000fe400078f28ff */
[----:B------:R-:W-:Y:S01]  /*03f0*/  LEA.HI R2, R7, R78, RZ, 0x5 ;  /* 0x0000004e07027211 */ /* 0x000fe200078f28ff */
[C---:B------:R-:W-:Y:S01]  /*0400*/  IMAD.IADD R87, R82.reuse, 0x1, -R87 ;  /* 0x0000000152577824 */ /* 0x040fe200078e0a57 */
[----:B------:R-:W-:Y:S01]  /*0410*/  LEA.HI R13, R13, R4, RZ, 0x7 ;  /* 0x000000040d0d7211 */ /* 0x000fe200078f38ff */
[----:B------:R-:W-:Y:S01]  /*0420*/  IMAD.IADD R82, R82, 0x1, -R9 ;  /* 0x0000000152527824 */ /* 0x000fe200078e0a09 */
[----:B------:R-:W-:Y:S01]  /*0430*/  LEA.HI R7, R7, R78, RZ, 0x7 ;  /* 0x0000004e07077211 */ /* 0x000fe200078f38ff */
[----:B------:R-:W-:Y:S01]  /*0440*/  CS2R R8, SRZ ;  /* 0x0000000000087805 */ /* 0x000fe2000001ff00 */
[----:B------:R-:W-:Y:S01]  /*0450*/  LOP3.LUT R85, R2, 0xffffffe0, RZ, 0xc0, !PT ;  /* 0xffffffe002557812 */ /* 0x000fe200078ec0ff */
[----:B------:R-:W-:Y:S01]  /*0460*/  IMAD.MOV.U32 R2, RZ, RZ, RZ ;  /* 0x000000ffff027224 */ /* 0x000fe200078e00ff */
[----:B------:R-:W-:-:S02]  /*0470*/  LOP3.LUT R13, R13, 0xffffff80, RZ, 0xc0, !PT ;  /* 0xffffff800d0d7812 */ /* 0x000fc400078ec0ff */
[----:B------:R-:W-:Y:S01]  /*0480*/  LOP3.LUT R7, R7, 0xffffff80, RZ, 0xc0, !PT ;  /* 0xffffff8007077812 */ /* 0x000fe200078ec0ff */
[----:B------:R-:W-:Y:S01]  /*0490*/  IMAD.IADD R85, R78, 0x1, -R85 ;  /* 0x000000014e557824 */ /* 0x000fe200078e0a55 */
[----:B------:R-:W-:Y:S01]  /*04a0*/  LOP3.LUT R81, R6, 0xffffffe0, RZ, 0xc0, !PT ;  /* 0xffffffe006517812 */ /* 0x000fe200078ec0ff */
[----:B------:R-:W-:Y:S01]  /*04b0*/  IMAD.IADD R76, R4, 0x1, -R13 ;  /* 0x00000001044c7824 */ /* 0x000fe200078e0a0d */
[CC--:B------:R-:W-:Y:S01]  /*04c0*/  LEA.HI R86, R5.reuse, R0.reuse, RZ, 0x2 ;  /* 0x0000000005567211 */ /* 0x0c0fe200078f10ff */
[----:B------:R-:W-:Y:S01]  /*04d0*/  IMAD.IADD R78, R78, 0x1, -R7 ;  /* 0x000000014e4e7824 */ /* 0x000fe200078e0a07 */
[----:B------:R-:W-:Y:S01]  /*04e0*/  LEA.HI R83, R5, R0, RZ, 0x4 ;  /* 0x0000000005537211 */ /* 0x000fe200078f20ff */
[----:B------:R-:W-:Y:S01]  /*04f0*/  IMAD.IADD R81, R4, 0x1, -R81 ;  /* 0x0000000104517824 */ /* 0x000fe200078e0a51 */
[----:B------:R-:W-:Y:S01]  /*0500*/  CS2R R12, SRZ ;  /* 0x00000000000c7805 */ /* 0x000fe2000001ff00 */
[----:B------:R-:W-:Y:S02]  /*0510*/  SHF.R.S32.HI R86, RZ, 0x2, R86 ;  /* 0x00000002ff567819 */ /* 0x000fe40000011456 */
[----:B------:R-:W-:-:S02]  /*0520*/  SHF.R.S32.HI R83, RZ, 0x4, R83 ;  /* 0x00000004ff537819 */ /* 0x000fc40000011453 */
[----:B------:R-:W-:Y:S02]  /*0530*/  SHF.R.S32.HI R84, RZ, 0x2, R84 ;  /* 0x00000002ff547819 */ /* 0x000fe40000011454 */
[----:B------:R-:W-:Y:S02]  /*0540*/  SHF.R.S32.HI R79, RZ, 0x4, R79 ;  /* 0x00000004ff4f7819 */ /* 0x000fe4000001144f */
[----:B------:R-:W-:Y:S02]  /*0550*/  SHF.R.S32.HI R80, RZ, 0x2, R80 ;  /* 0x00000002ff507819 */ /* 0x000fe40000011450 */
[----:B------:R-:W-:Y:S02]  /*0560*/  SHF.R.S32.HI R77, RZ, 0x4, R77 ;  /* 0x00000004ff4d7819 */ /* 0x000fe4000001144d */
[----:B------:R-:W-:Y:S02]  /*0570*/  SHF.R.S32.HI R75, RZ, 0x5, R75 ;  /* 0x00000005ff4b7819 */ /* 0x000fe4000001144b */
.L_x_24:
[----:B------:R-:W-:Y:S01]  /*0580*/  ISETP.GT.AND P0, PT, R0, 0x1f, PT ;  /* 0x0000001f0000780c */ /* 0x000fe20003f04270 */
[----:B------:R-:W-:-:S12]  /*0590*/  BSSY B0, `(.L_x_1) ;  /* 0x000017a000007945 */ /* 0x000fd80003800000 */
[----:B-1----:R-:W-:Y:S05]  /*05a0*/  @P0 BRA `(.L_x_2) ;  /* 0x0000178000000947 */ /* 0x002fea0003800000 */
[C---:B------:R-:W-:Y:S01]  /*05b0*/  IMNMX R5, R0.reuse, 0x3e0, !PT ;  /* 0x000003e000057817 */ /* 0x040fe20007800200 */
[----:B------:R-:W-:Y:S03]  /*05c0*/  BSSY B1, `(.L_x_3) ;  /* 0x000004c000017945 */ /* 0x000fe60003800000 */
[----:B------:R-:W-:-:S04]  /*05d0*/  IADD3 R6, -R0, 0x1f, R5 ;  /* 0x0000001f00067810 */ /* 0x000fc80007ffe105 */
[----:B------:R-:W-:-:S04]  /*05e0*/  LEA.HI R4, R6, 0x1, RZ, 0x1b ;  /* 0x0000000106047811 */ /* 0x000fc800078fd8ff */
[----:B------:R-:W-:-:S13]  /*05f0*/  LOP3.LUT P0, RZ, R4, 0x3, RZ, 0xc0, !PT ;  /* 0x0000000304ff7812 */ /* 0x000fda000780c0ff */
[----:B------:R-:W-:Y:S05]  /*0600*/  @!P0 BRA `(.L_x_4) ;  /* 0x0000047000008947 */ /* 0x000fea0003800000 */
[----:B------:R-:W1:Y:S01]  /*0610*/  S2R R25, SR_CTAID.Y ;  /* 0x0000000000197919 */ /* 0x000e620000002600 */
[----:B------:R-:W-:Y:S01]  /*0620*/  IMAD R27, R74, 0x20, R87 ;  /* 0x000000204a1b7824 */ /* 0x000fe200078e0257 */
[----:B------:R-:W-:Y:S01]  /*0630*/  LOP3.LUT R24, R4, 0x3, RZ, 0xc0, !PT ;  /* 0x0000000304187812 */ /* 0x000fe200078ec0ff */
[----:B------:R-:W-:Y:S01]  /*0640*/  BSSY B2, `(.L_x_5) ;  /* 0x0000015000027945 */ /* 0x000fe20003800000 */
[----:B------:R-:W2:Y:S02]  /*0650*/  S2R R28, SR_TID.X ;  /* 0x00000000001c7919 */ /* 0x000ea40000002100 */
[----:B------:R-:W-:Y:S02]  /*0660*/  ISETP.GE.AND P0, PT, R27, c[0x0][0x180], PT ;  /* 0x000060001b007a0c */ /* 0x000fe40003f06270 */
[----:B------:R-:W-:Y:S01]  /*0670*/  ISETP.NE.AND P1, PT, R24, 0x1, PT ;  /* 0x000000011800780c */ /* 0x000fe20003f25270 */
[----:B-1----:R-:W-:-:S05]  /*0680*/  IMAD R0, R25, 0x100, R86 ;  /* 0x0000010019007824 */ /* 0x002fca00078e0256 */
[----:B------:R-:W-:-:S13]  /*0690*/  ISETP.GE.OR P0, PT, R0, c[0x0][0x178], P0 ;  /* 0x00005e0000007a0c */ /* 0x000fda0000706670 */
[----:B------:R-:W-:Y:S05]  /*06a0*/  @P0 BRA `(.L_x_6) ;  /* 0x000000e000000947 */ /* 0x000fea0003800000 */
[----:B--2---:R-:W-:Y:S01]  /*06b0*/  IMAD R4, R0, c[0x0][0x180], RZ ;  /* 0x0000600000047a24 */ /* 0x004fe200078e02ff */
[----:B------:R-:W-:Y:S01]  /*06c0*/  SHF.R.S32.HI R7, RZ, 0x1f, R27 ;  /* 0x0000001fff077819 */ /* 0x000fe2000001141b */
[----:B------:R-:W-:Y:S01]  /*06d0*/  IMAD R5, R86, 0x28, R87 ;  /* 0x0000002856057824 */ /* 0x000fe200078e0257 */
[----:B------:R-:W-:Y:S02]  /*06e0*/  LOP3.LUT R0, R74, 0x1, RZ, 0xc0, !PT ;  /* 0x000000014a007812 */ /* 0x000fe400078ec0ff */
[----:B------:R-:W-:-:S03]  /*06f0*/  IADD3 R26, P0, R27, R4, RZ ;  /* 0x000000041b1a7210 */ /* 0x000fc60007f1e0ff */
[----:B------:R-:W-:Y:S01]  /*0700*/  IMAD R0, R0, 0x2800, R5 ;  /* 0x0000280000007824 */ /* 0x000fe200078e0205 */
[----:B------:R-:W-:Y:S02]  /*0710*/  LEA.HI.X.SX32 R7, R4, R7, 0x1, P0 ;  /* 0x0000000704077211 */ /* 0x000fe400000f0eff */
[----:B------:R-:W-:-:S04]  /*0720*/  LEA R4, P0, R26, c[0x0][0x160], 0x1 ;  /* 0x000058001a047a11 */ /* 0x000fc800078008ff */
[----:B------:R-:W-:Y:S01]  /*0730*/  LEA.HI.X R5, R26, c[0x0][0x164], R7, 0x1, P0 ;  /* 0x000059001a057a11 */ /* 0x000fe200000f0c07 */
[----:B------:R-:W-:-:S05]  /*0740*/  IMAD.SHL.U32 R7, R0, 0x2, RZ ;  /* 0x0000000200077824 */ /* 0x000fca00078e00ff */
[----:B------:R-:W-:Y:S01]  /*0750*/  @!PT LDS RZ, [RZ] ;  /* 0x00000000fffff984 */ /* 0x000fe20000000800 */
[----:B------:R-:W-:Y:S01]  /*0760*/  @!PT LDS RZ, [RZ] ;  /* 0x00000000fffff984 */ /* 0x000fe20000000800 */
[----:B------:R-:W-:Y:S01]  /*0770*/  @!PT LDS RZ, [RZ] ;  /* 0x00000000fffff984 */ /* 0x000fe20000000800 */
[----:B------:R1:W-:Y:S03]  /*0780*/  LDGSTS.E.128 [R7+0x80], [R4.64] ;  /* 0x0008000004077fae */ /* 0x0003e6000b921c44 */
.L_x_6:
[----:B--2---:R-:W-:Y:S05]  /*0790*/  BSYNC B2 ;  /* 0x0000000000027941 */ /* 0x004fea0003800000 */
.L_x_5:
[----:B------:R-:W-:Y:S01]  /*07a0*/  IADD3 R0, R28, 0x20, RZ ;  /* 0x000000201c007810 */ /* 0x000fe20007ffe0ff */
[----:B------:R-:W-:Y:S05]  /*07b0*/  @!P1 BRA `(.L_x_4) ;  /* 0x000002c000009947 */ /* 0x000fea0003800000 */
[----:B-1----:R-:W-:Y:S01]  /*07c0*/  IMAD R7, R74, 0x20, R85 ;  /* 0x000000204a077824 */ /* 0x002fe200078e0255 */
[----:B------:R-:W-:Y:S01]  /*07d0*/  BSSY B2, `(.L_x_7) ;  /* 0x0000014000027945 */ /* 0x000fe20003800000 */
[----:B------:R-:W-:Y:S01]  /*07e0*/  IMAD R0, R25, 0x100, R84 ;  /* 0x0000010019007824 */ /* 0x000fe200078e0254 */
[----:B------:R-:W-:Y:S02]  /*07f0*/  ISETP.NE.AND P1, PT, R24, 0x2, PT ;  /* 0x000000021800780c */ /* 0x000fe40003f25270 */
[----:B------:R-:W-:-:S04]  /*0800*/  ISETP.GE.AND P0, PT, R7, c[0x0][0x180], PT ;  /* 0x0000600007007a0c */ /* 0x000fc80003f06270 */
[----:B------:R-:W-:-:S13]  /*0810*/  ISETP.GE.OR P0, PT, R0, c[0x0][0x178], P0 ;  /* 0x00005e0000007a0c */ /* 0x000fda0000706670 */
[----:B------:R-:W-:Y:S05]  /*0820*/  @P0 BRA `(.L_x_8) ;  /* 0x000000e000000947 */ /* 0x000fea0003800000 */
[----:B------:R-:W-:Y:S01]  /*0830*/  IMAD R4, R0, c[0x0][0x180], RZ ;  /* 0x0000600000047a24 */ /* 0x000fe200078e02ff */
        /* <DEDUP_REMOVED lines=13> */
.L_x_8:
[----:B------:R-:W-:Y:S05]  /*0910*/  BSYNC B2 ;  /* 0x0000000000027941 */ /* 0x000fea0003800000 */
.L_x_7:
[----:B------:R-:W-:Y:S01]  /*0920*/  IADD3 R0, R28, 0x40, RZ ;  /* 0x000000401c007810 */ /* 0x000fe20007ffe0ff */
[----:B------:R-:W-:Y:S05]  /*0930*/  @!P1 BRA `(.L_x_4) ;  /* 0x0000014000009947 */ /* 0x000fea0003800000 */
[----:B------:R-:W-:Y:S01]  /*0940*/  IMAD R26, R74, 0x20, R81 ;  /* 0x000000204a1a7824 */ /* 0x000fe200078e0251 */
[----:B------:R-:W-:Y:S01]  /*0950*/  IADD3 R0, R28, 0x60, RZ ;  /* 0x000000601c007810 */ /* 0x000fe20007ffe0ff */
[----:B-1----:R-:W-:-:S03]  /*0960*/  IMAD R4, R25, 0x100, R80 ;  /* 0x0000010019047824 */ /* 0x002fc600078e0250 */
[----:B------:R-:W-:-:S04]  /*0970*/  ISETP.GE.AND P0, PT, R26, c[0x0][0x180], PT ;  /* 0x000060001a007a0c */ /* 0x000fc80003f06270 */
[----:B------:R-:W-:-:S13]  /*0980*/  ISETP.GE.OR P0, PT, R4, c[0x0][0x178], P0 ;  /* 0x00005e0004007a0c */ /* 0x000fda0000706670 */
[----:B------:R-:W-:Y:S05]  /*0990*/  @P0 BRA `(.L_x_4) ;  /* 0x000000e000000947 */ /* 0x000fea0003800000 */
[----:B------:R-:W-:Y:S01]  /*09a0*/  IMAD R5, R4, c[0x0][0x180], RZ ;  /* 0x0000600004057a24 */ /* 0x000fe200078e02ff */
[----:B------:R-:W-:Y:S01]  /*09b0*/  LOP3.LUT R7, R74, 0x1, RZ, 0xc0, !PT ;  /* 0x000000014a077812 */ /* 0x000fe200078ec0ff */
[----:B------:R-:W-:Y:S01]  /*09c0*/  IMAD R4, R80, 0x28, R81 ;  /* 0x0000002850047824 */ /* 0x000fe200078e0251 */
[----:B------:R-:W-:Y:S02]  /*09d0*/  SHF.R.S32.HI R24, RZ, 0x1f, R26 ;  /* 0x0000001fff187819 */ /* 0x000fe4000001141a */
[----:B------:R-:W-:Y:S01]  /*09e0*/  IADD3 R25, P0, R26, R5, RZ ;  /* 0x000000051a197210 */ /* 0x000fe20007f1e0ff */
[----:B------:R-:W-:-:S03]  /*09f0*/  IMAD R7, R7, 0x2800, R4 ;  /* 0x0000280007077824 */ /* 0x000fc600078e0204 */
[----:B------:R-:W-:Y:S01]  /*0a00*/  LEA.HI.X.SX32 R24, R5, R24, 0x1, P0 ;  /* 0x0000001805187211 */ /* 0x000fe200000f0eff */
[----:B------:R-:W-:Y:S01]  /*0a10*/  IMAD.SHL.U32 R7, R7, 0x2, RZ ;  /* 0x0000000207077824 */ /* 0x000fe200078e00ff */
[----:B------:R-:W-:-:S04]  /*0a20*/  LEA R4, P0, R25, c[0x0][0x160], 0x1 ;  /* 0x0000580019047a11 */ /* 0x000fc800078008ff */
[----:B------:R-:W-:-:S05]  /*0a30*/  LEA.HI.X R5, R25, c[0x0][0x164], R24, 0x1, P0 ;  /* 0x0000590019057a11 */ /* 0x000fca00000f0c18 */
[----:B------:R-:W-:Y:S01]  /*0a40*/  @!PT LDS RZ, [RZ] ;  /* 0x00000000fffff984 */ /* 0x000fe20000000800 */
[----:B------:R-:W-:Y:S01]  /*0a50*/  @!PT LDS RZ, [RZ] ;  /* 0x00000000fffff984 */ /* 0x000fe20000000800 */
[----:B------:R-:W-:Y:S01]  /*0a60*/  @!PT LDS RZ, [RZ] ;  /* 0x00000000fffff984 */ /* 0x000fe20000000800 */
[----:B------:R1:W-:Y:S04]  /*0a70*/  LDGSTS.E.128 [R7+0x80], [R4.64] ;  /* 0x0008000004077fae */ /* 0x0003e8000b921c44 */
.L_x_4:
[----:B------:R-:W-:Y:S05]  /*0a80*/  BSYNC B1 ;  /* 0x0000000000017941 */ /* 0x000fea0003800000 */
.L_x_3:
[----:B------:R-:W-:Y:S01]  /*0a90*/  ISETP.GE.U32.AND P0, PT, R6, 0x60, PT ;  /* 0x000000600600780c */ /* 0x000fe20003f06070 */
[----:B------:R-:W-:-:S12]  /*0aa0*/  BSSY B1, `(.L_x_9) ;  /* 0x000006f000017945 */ /* 0x000fd80003800000 */
[----:B------:R-:W-:Y:S05]  /*0ab0*/  @!P0 BRA `(.L_x_10) ;  /* 0x000006d000008947 */ /* 0x000fea0003800000 */
[----:B------:R-:W2:Y:S01]  /*0ac0*/  S2UR UR6, SR_CTAID.Y ;  /* 0x00000000000679c3 */ /* 0x000ea20000002600 */
[----:B-1----:R-:W1:Y:S01]  /*0ad0*/  S2R R4, SR_CTAID.Y ;  /* 0x0000000000047919 */ /* 0x002e620000002600 */
[----:B--2---:R-:W-:-:S06]  /*0ae0*/  IMAD.U32 R5, RZ, RZ, UR6 ;  /* 0x00000006ff057e24 */ /* 0x004fcc000f8e00ff */
.L_x_13:
[C---:B------:R-:W-:Y:S01]  /*0af0*/  IADD3 R7, R0.reuse, 0x20, RZ ;  /* 0x0000002000077810 */ /* 0x040fe20007ffe0ff */
[C---:B------:R-:W-:Y:S01]  /*0b00*/  IMAD.SHL.U32 R6, R0.reuse, 0x8, RZ ;  /* 0x0000000800067824 */ /* 0x040fe200078e00ff */
[----:B------:R-:W-:Y:S01]  /*0b10*/  IADD3 R27, R0, 0x40, RZ ;  /* 0x00000040001b7810 */ /* 0x000fe20007ffe0ff */
[----:B------:R-:W-:Y:S01]  /*0b20*/  BSSY B2, `(.L_x_11) ;  /* 0x0000064000027945 */ /* 0x000fe20003800000 */
[----:B------:R-:W-:Y:S01]  /*0b30*/  SHF.R.S32.HI R24, RZ, 0x1f, R7 ;  /* 0x0000001fff187819 */ /* 0x000fe20000011407 */
[----:B------:R-:W-:Y:S01]  /*0b40*/  IMAD.SHL.U32 R26, R7, 0x8, RZ ;  /* 0x00000008071a7824 */ /* 0x000fe200078e00ff */
[----:B------:R-:W-:Y:S01]  /*0b50*/  SHF.R.S32.HI R28, RZ, 0x1f, R27 ;  /* 0x0000001fff1c7819 */ /* 0x000fe2000001141b */
[----:B------:R-:W-:Y:S01]  /*0b60*/  IMAD.SHL.U32 R29, R27, 0x8, RZ ;  /* 0x000000081b1d7824 */ /* 0x000fe200078e00ff */
[----:B------:R-:W-:-:S02]  /*0b70*/  LEA.HI R24, R24, R7, RZ, 0x2 ;  /* 0x0000000718187211 */ /* 0x000fc400078f10ff */
[----:B------:R-:W-:Y:S02]  /*0b80*/  SHF.R.S32.HI R7, RZ, 0x1f, R6 ;  /* 0x0000001fff077819 */ /* 0x000fe40000011406 */
[----:B------:R-:W-:Y:S02]  /*0b90*/  SHF.R.S32.HI R30, RZ, 0x1f, R29 ;  /* 0x0000001fff1e7819 */ /* 0x000fe4000001141d */
[----:B------:R-:W-:Y:S02]  /*0ba0*/  SHF.R.S32.HI R25, RZ, 0x1f, R26 ;  /* 0x0000001fff197819 */ /* 0x000fe4000001141a */
[----:B------:R-:W-:Y:S02]  /*0bb0*/  LEA.HI R7, R7, R6, RZ, 0x5 ;  /* 0x0000000607077211 */ /* 0x000fe400078f28ff */
[----:B------:R-:W-:Y:S02]  /*0bc0*/  LEA.HI R28, R28, R27, RZ, 0x2 ;  /* 0x0000001b1c1c7211 */ /* 0x000fe400078f10ff */
[----:B------:R-:W-:-:S02]  /*0bd0*/  LEA.HI R30, R30, R29, RZ, 0x5 ;  /* 0x0000001d1e1e7211 */ /* 0x000fc400078f28ff */
[----:B------:R-:W-:Y:S02]  /*0be0*/  LEA.HI R27, R25, R26, RZ, 0x5 ;  /* 0x0000001a191b7211 */ /* 0x000fe400078f28ff */
[----:B------:R-:W-:Y:S02]  /*0bf0*/  LOP3.LUT R7, R7, 0xffffffe0, RZ, 0xc0, !PT ;  /* 0xffffffe007077812 */ /* 0x000fe400078ec0ff */
[----:B------:R-:W-:Y:S02]  /*0c00*/  SHF.R.S32.HI R25, RZ, 0x1f, R0 ;  /* 0x0000001fff197819 */ /* 0x000fe40000011400 */
[----:B------:R-:W-:Y:S01]  /*0c10*/  LOP3.LUT R30, R30, 0xffffffe0, RZ, 0xc0, !PT ;  /* 0xffffffe01e1e7812 */ /* 0x000fe200078ec0ff */
[----:B------:R-:W-:Y:S01]  /*0c20*/  IMAD.IADD R7, R6, 0x1, -R7 ;  /* 0x0000000106077824 */ /* 0x000fe200078e0a07 */
[----:B------:R-:W-:Y:S02]  /*0c30*/  LEA.HI R25, R25, R0, RZ, 0x2 ;  /* 0x0000000019197211 */ /* 0x000fe400078f10ff */
[----:B------:R-:W-:Y:S01]  /*0c40*/  LOP3.LUT R27, R27, 0xffffffe0, RZ, 0xc0, !PT ;  /* 0xffffffe01b1b7812 */ /* 0x000fe200078ec0ff */
[----:B------:R-:W-:Y:S01]  /*0c50*/  IMAD.IADD R37, R29, 0x1, -R30 ;  /* 0x000000011d257824 */ /* 0x000fe200078e0a1e */
[----:B------:R-:W-:Y:S01]  /*0c60*/  SHF.R.S32.HI R30, RZ, 0x2, R25 ;  /* 0x00000002ff1e7819 */ /* 0x000fe20000011419 */
[----:B------:R-:W-:Y:S01]  /*0c70*/  IMAD R34, R74, 0x20, R7 ;  /* 0x000000204a227824 */ /* 0x000fe200078e0207 */
[----:B------:R-:W-:Y:S01]  /*0c80*/  SHF.R.S32.HI R32, RZ, 0x2, R24 ;  /* 0x00000002ff207819 */ /* 0x000fe20000011418 */
[----:B------:R-:W-:Y:S01]  /*0c90*/  IMAD.IADD R33, R26, 0x1, -R27 ;  /* 0x000000011a217824 */ /* 0x000fe200078e0a1b */
[----:B------:R-:W-:Y:S01]  /*0ca0*/  IADD3 R26, R0, 0x60, RZ ;  /* 0x00000060001a7810 */ /* 0x000fe20007ffe0ff */
[----:B------:R-:W-:Y:S01]  /*0cb0*/  IMAD R27, R5, 0x100, R30 ;  /* 0x00000100051b7824 */ /* 0x000fe200078e021e */
[----:B------:R-:W-:Y:S01]  /*0cc0*/  ISETP.GE.AND P1, PT, R34, c[0x0][0x180], PT ;  /* 0x0000600022007a0c */ /* 0x000fe20003f26270 */
[----:B------:R-:W-:Y:S01]  /*0cd0*/  IMAD R36, R74, 0x20, R33 ;  /* 0x000000204a247824 */ /* 0x000fe200078e0221 */
[----:B------:R-:W-:Y:S01]  /*0ce0*/  SHF.R.S32.HI R38, RZ, 0x2, R28 ;  /* 0x00000002ff267819 */ /* 0x000fe2000001141c */
[----:B------:R-:W-:Y:S01]  /*0cf0*/  IMAD.SHL.U32 R29, R26, 0x8, RZ ;  /* 0x000000081a1d7824 */ /* 0x000fe200078e00ff */
[----:B------:R-:W-:Y:S01]  /*0d00*/  ISETP.GE.OR P1, PT, R27, c[0x0][0x178], P1 ;  /* 0x00005e001b007a0c */ /* 0x000fe20000f26670 */
[----:B------:R-:W-:Y:S01]  /*0d10*/  IMAD R35, R5, 0x100, R32 ;  /* 0x0000010005237824 */ /* 0x000fe200078e0220 */
[----:B------:R-:W-:Y:S01]  /*0d20*/  ISETP.GE.AND P0, PT, R36, c[0x0][0x180], PT ;  /* 0x0000600024007a0c */ /* 0x000fe20003f06270 */
[----:B-1----:R-:W-:Y:S01]  /*0d30*/  IMAD.MOV.U32 R5, RZ, RZ, R4 ;  /* 0x000000ffff057224 */ /* 0x002fe200078e0004 */
[----:B------:R-:W-:Y:S01]  /*0d40*/  SHF.R.S32.HI R6, RZ, 0x1f, R29 ;  /* 0x0000001fff067819 */ /* 0x000fe2000001141d */
[----:B------:R-:W-:Y:S01]  /*0d50*/  IMAD R42, R74, 0x20, R37 ;  /* 0x000000204a2a7824 */ /* 0x000fe200078e0225 */
[----:B------:R-:W-:Y:S01]  /*0d60*/  ISETP.GE.OR P0, PT, R35, c[0x0][0x178], P0 ;  /* 0x00005e0023007a0c */ /* 0x000fe20000706670 */
[----:B------:R-:W-:Y:S01]  /*0d70*/  IMAD R40, R5, 0x100, R38 ;  /* 0x0000010005287824 */ /* 0x000fe200078e0226 */
[----:B------:R-:W-:-:S02]  /*0d80*/  LEA.HI R6, R6, R29, RZ, 0x5 ;  /* 0x0000001d06067211 */ /* 0x000fc400078f28ff */
[----:B------:R-:W-:Y:S02]  /*0d90*/  ISETP.GE.AND P2, PT, R42, c[0x0][0x180], PT ;  /* 0x000060002a007a0c */ /* 0x000fe40003f46270 */
[----:B------:R-:W-:Y:S01]  /*0da0*/  LOP3.LUT R24, R6, 0xffffffe0, RZ, 0xc0, !PT ;  /* 0xffffffe006187812 */ /* 0x000fe200078ec0ff */
[----:B------:R-:W-:Y:S01]  /*0db0*/  @!P1 IMAD R6, R30, 0x28, R7 ;  /* 0x000000281e069824 */ /* 0x000fe200078e0207 */
[----:B------:R-:W-:Y:S01]  /*0dc0*/  ISETP.GE.OR P2, PT, R40, c[0x0][0x178], P2 ;  /* 0x00005e0028007a0c */ /* 0x000fe20001746670 */
[----:B------:R-:W-:Y:S01]  /*0dd0*/  @!P1 IMAD R7, R27, c[0x0][0x180], RZ ;  /* 0x000060001b079a24 */ /* 0x000fe200078e02ff */
[----:B------:R-:W-:Y:S01]  /*0de0*/  SHF.R.S32.HI R25, RZ, 0x1f, R26 ;  /* 0x0000001fff197819 */ /* 0x000fe2000001141a */
[----:B------:R-:W-:Y:S01]  /*0df0*/  IMAD.IADD R29, R29, 0x1, -R24 ;  /* 0x000000011d1d7824 */ /* 0x000fe200078e0a18 */
[----:B------:R-:W-:Y:S02]  /*0e00*/  @!P1 LOP3.LUT R31, R74, 0x1, RZ, 0xc0, !PT ;  /* 0x000000014a1f9812 */ /* 0x000fe400078ec0ff */
[----:B------:R-:W-:-:S02]  /*0e10*/  LEA.HI R28, R25, R26, RZ, 0x2 ;  /* 0x0000001a191c7211 */ /* 0x000fc400078f10ff */
[----:B------:R-:W-:Y:S01]  /*0e20*/  @!P1 SHF.R.S32.HI R26, RZ, 0x1f, R34 ;  /* 0x0000001fff1a9819 */ /* 0x000fe20000011422 */
[----:B------:R-:W-:Y:S01]  /*0e30*/  @!P1 IMAD R31, R31, 0x2800, R6 ;  /* 0x000028001f1f9824 */ /* 0x000fe200078e0206 */
[----:B------:R-:W-:Y:S01]  /*0e40*/  @!P1 IADD3 R34, P3, R34, R7, RZ ;  /* 0x0000000722229210 */ /* 0x000fe20007f7e0ff */
[----:B------:R-:W-:Y:S01]  /*0e50*/  @!P0 IMAD R6, R32, 0x28, R33 ;  /* 0x0000002820068824 */ /* 0x000fe200078e0221 */
[----:B------:R-:W-:Y:S01]  /*0e60*/  @!P0 LOP3.LUT R25, R74, 0x1, RZ, 0xc0, !PT ;  /* 0x000000014a198812 */ /* 0x000fe200078ec0ff */
[----:B------:R-:W-:Y:S01]  /*0e70*/  @!P2 IMAD R24, R38, 0x28, R37 ;  /* 0x000000282618a824 */ /* 0x000fe200078e0225 */
[----:B------:R-:W-:Y:S01]  /*0e80*/  @!P1 LEA.HI.X.SX32 R39, R7, R26, 0x1, P3 ;  /* 0x0000001a07279211 */ /* 0x000fe200018f0eff */
[----:B------:R-:W-:Y:S01]  /*0e90*/  @!P0 IMAD R7, R35, c[0x0][0x180], RZ ;  /* 0x0000600023078a24 */ /* 0x000fe200078e02ff */
[----:B------:R-:W-:Y:S01]  /*0ea0*/  @!P2 LOP3.LUT R35, R74, 0x1, RZ, 0xc0, !PT ;  /* 0x000000014a23a812 */ /* 0x000fe200078ec0ff */
[----:B------:R-:W-:Y:S01]  /*0eb0*/  @!P0 IMAD R33, R25, 0x2800, R6 ;  /* 0x0000280019218824 */ /* 0x000fe200078e0206 */
[----:B------:R-:W-:Y:S01]  /*0ec0*/  @!P0 SHF.R.S32.HI R6, RZ, 0x1f, R36 ;  /* 0x0000001fff068819 */ /* 0x000fe20000011424 */
[----:B------:R-:W-:Y:S01]  /*0ed0*/  @!P2 IMAD R25, R40, c[0x0][0x180], RZ ;  /* 0x000060002819aa24 */ /* 0x000fe200078e02ff */
[----:B------:R-:W-:Y:S01]  /*0ee0*/  @!P0 IADD3 R32, P3, R36, R7, RZ ;  /* 0x0000000724208210 */ /* 0x000fe20007f7e0ff */
[----:B------:R-:W-:Y:S01]  /*0ef0*/  @!P2 IMAD R35, R35, 0x2800, R24 ;  /* 0x000028002323a824 */ /* 0x000fe200078e0218 */
[----:B------:R-:W-:Y:S01]  /*0f00*/  @!P2 SHF.R.S32.HI R26, RZ, 0x1f, R42 ;  /* 0x0000001fff1aa819 */ /* 0x000fe2000001142a */
[----:B------:R-:W-:Y:S01]  /*0f10*/  @!P1 IMAD.SHL.U32 R31, R31, 0x2, RZ ;  /* 0x000000021f1f9824 */ /* 0x000fe200078e00ff */
[----:B------:R-:W-:Y:S01]  /*0f20*/  @!P2 IADD3 R27, P4, R42, R25, RZ ;  /* 0x000000192a1ba210 */ /* 0x000fe20007f9e0ff */
[----:B------:R-:W-:Y:S01]  /*0f30*/  @!P0 IMAD.SHL.U32 R33, R33, 0x2, RZ ;  /* 0x0000000221218824 */ /* 0x000fe200078e00ff */
[----:B------:R-:W-:Y:S01]  /*0f40*/  @!P0 LEA.HI.X.SX32 R37, R7, R6, 0x1, P3 ;  /* 0x0000000607258211 */ /* 0x000fe200018f0eff */
[----:B------:R-:W-:Y:S01]  /*0f50*/  @!P2 IMAD.SHL.U32 R35, R35, 0x2, RZ ;  /* 0x000000022323a824 */ /* 0x000fe200078e00ff */
[----:B------:R-:W-:-:S02]  /*0f60*/  @!P1 LEA R6, P3, R34, c[0x0][0x160], 0x1 ;  /* 0x0000580022069a11 */ /* 0x000fc400078608ff */
[----:B------:R-:W-:Y:S02]  /*0f70*/  @!P2 LEA.HI.X.SX32 R30, R25, R26, 0x1, P4 ;  /* 0x0000001a191ea211 */ /* 0x000fe400020f0eff */
[----:B------:R-:W-:Y:S02]  /*0f80*/  @!P0 LEA R24, P4, R32, c[0x0][0x160], 0x1 ;  /* 0x0000580020188a11 */ /* 0x000fe400078808ff */
[C---:B------:R-:W-:Y:S02]  /*0f90*/  @!P2 LEA R26, P5, R27.reuse, c[0x0][0x160], 0x1 ;  /* 0x000058001b1aaa11 */ /* 0x040fe400078a08ff */
[----:B------:R-:W-:Y:S02]  /*0fa0*/  @!P1 LEA.HI.X R7, R34, c[0x0][0x164], R39, 0x1, P3 ;  /* 0x0000590022079a11 */ /* 0x000fe400018f0c27 */
[----:B------:R-:W-:Y:S01]  /*0fb0*/  @!P0 LEA.HI.X R25, R32, c[0x0][0x164], R37, 0x1, P4 ;  /* 0x0000590020198a11 */ /* 0x000fe200020f0c25 */
[----:B------:R-:W-:Y:S01]  /*0fc0*/  IMAD R37, R74, 0x20, R29 ;  /* 0x000000204a257824 */ /* 0x000fe200078e021d */
[----:B------:R-:W-:Y:S01]  /*0fd0*/  @!P2 LEA.HI.X R27, R27, c[0x0][0x164], R30, 0x1, P5 ;  /* 0x000059001b1baa11 */ /* 0x000fe200028f0c1e */
[----:B------:R-:W-:Y:S01]  /*0fe0*/  @!PT LDS RZ, [RZ] ;  /* 0x00000000fffff984 */ /* 0x000fe20000000800 */
[----:B------:R-:W-:Y:S01]  /*0ff0*/  @!PT LDS RZ, [RZ] ;  /* 0x00000000fffff984 */ /* 0x000fe20000000800 */
[----:B------:R-:W-:Y:S01]  /*1000*/  @!PT LDS RZ, [RZ] ;  /* 0x00000000fffff984 */ /* 0x000fe20000000800 */
[----:B------:R1:W-:Y:S01]  /*1010*/  @!P1 LDGSTS.E.128 [R31+0x80], [R6.64] ;  /* 0x00080000061f9fae */ /* 0x0003e2000b921c44 */
[----:B------:R-:W-:-:S02]  /*1020*/  SHF.R.S32.HI R30, RZ, 0x2, R28 ;  /* 0x00000002ff1e7819 */ /* 0x000fc4000001141c */
[----:B------:R-:W-:Y:S01]  /*1030*/  ISETP.GE.AND P1, PT, R37, c[0x0][0x180], PT ;  /* 0x0000600025007a0c */ /* 0x000fe20003f26270 */
[----:B------:R1:W-:Y:S01]  /*1040*/  @!P0 LDGSTS.E.128 [R33+0x80], [R24.64] ;  /* 0x0008000018218fae */ /* 0x0003e2000b921c44 */
[C---:B------:R-:W-:Y:S01]  /*1050*/  ISETP.GE.AND P0, PT, R0.reuse, 0x380, PT ;  /* 0x000003800000780c */ /* 0x040fe20003f06270 */
[----:B------:R-:W-:Y:S01]  /*1060*/  IMAD R32, R5, 0x100, R30 ;  /* 0x0000010005207824 */ /* 0x000fe200078e021e */
[----:B------:R-:W-:Y:S01]  /*1070*/  IADD3 R28, R0, 0x80, RZ ;  /* 0x00000080001c7810 */ /* 0x000fe20007ffe0ff */
[----:B------:R1:W-:Y:S03]  /*1080*/  @!P2 LDGSTS.E.128 [R35+0x80], [R26.64] ;  /* 0x000800001a23afae */ /* 0x0003e6000b921c44 */
[----:B------:R-:W-:-:S13]  /*1090*/  ISETP.GE.OR P1, PT, R32, c[0x0][0x178], P1 ;  /* 0x00005e0020007a0c */ /* 0x000fda0000f26670 */
[----:B------:R-:W-:Y:S05]  /*10a0*/  @P1 BRA `(.L_x_12) ;  /* 0x000000b000001947 */ /* 0x000fea0003800000 */
[----:B-1----:R-:W-:Y:S01]  /*10b0*/  IMAD R0, R32, c[0x0][0x180], RZ ;  /* 0x0000600020007a24 */ /* 0x002fe200078e02ff */
        /* <DEDUP_REMOVED lines=9> */
[----:B------:R1:W-:Y:S04]  /*1150*/  LDGSTS.E.128 [R25+0x80], [R6.64] ;  /* 0x0008000006197fae */ /* 0x0003e8000b921c44 */
.L_x_12:
[----:B-1----:R-:W-:Y:S05]  /*1160*/  BSYNC B2 ;  /* 0x0000000000027941 */ /* 0x002fea0003800000 */
.L_x_11:
[----:B------:R-:W-:Y:S01]  /*1170*/  IMAD.MOV.U32 R0, RZ, RZ, R28 ;  /* 0x000000ffff007224 */ /* 0x000fe200078e001c */
[----:B------:R-:W-:Y:S05]  /*1180*/  @!P0 BRA `(.L_x_13) ;  /* 0xfffff96000008947 */ /* 0x000fea000383ffff */
.L_x_10:
[----:B------:R-:W-:Y:S05]  /*1190*/  BSYNC B1 ;  /* 0x0000000000017941 */ /* 0x000fea0003800000 */
.L_x_9:
[----:B------:R-:W2:Y:S01]  /*11a0*/  S2R R0, SR_TID.X ;  /* 0x0000000000007919 */ /* 0x000ea20000002100 */
[----:B------:R-:W-:Y:S01]  /*11b0*/  BSSY B1, `(.L_x_14) ;  /* 0x00000b5000017945 */ /* 0x000fe20003800000 */
[----:B--2---:R-:W-:-:S13]  /*11c0*/  ISETP.GT.AND P0, PT, R0, 0x1ff, PT ;  /* 0x000001ff0000780c */ /* 0x004fda0003f04270 */
[----:B------:R-:W-:Y:S05]  /*11d0*/  @P0 BRA `(.L_x_15) ;  /* 0x00000b2000000947 */ /* 0x000fea0003800000 */
[----:B-1----:R-:W-:Y:S01]  /*11e0*/  IMAD.MOV.U32 R4, RZ, RZ, R0 ;  /* 0x000000ffff047224 */ /* 0x002fe200078e0000 */
[----:B------:R-:W-:Y:S04]  /*11f0*/  BSSY B2, `(.L_x_16) ;  /* 0x0000045000027945 */ /* 0x000fe80003800000 */
[----:B------:R-:W-:-:S04]  /*1200*/  IMNMX R5, R4, 0x1e0, !PT ;  /* 0x000001e004057817 */ /* 0x000fc80007800200 */
[----:B------:R-:W-:-:S04]  /*1210*/  IADD3 R26, -R4, 0x1f, R5 ;  /* 0x0000001f041a7810 */ /* 0x000fc80007ffe105 */
[----:B------:R-:W-:-:S04]  /*1220*/  LEA.HI R5, R26, 0x1, RZ, 0x1b ;  /* 0x000000011a057811 */ /* 0x000fc800078fd8ff */
[----:B------:R-:W-:-:S13]  /*1230*/  LOP3.LUT P0, RZ, R5, 0x3, RZ, 0xc0, !PT ;  /* 0x0000000305ff7812 */ /* 0x000fda000780c0ff */
[----:B------:R-:W-:Y:S05]  /*1240*/  @!P0 BRA `(.L_x_17) ;  /* 0x000003f000008947 */ /* 0x000fea0003800000 */
[----:B------:R-:W-:Y:S01]  /*1250*/  IMAD.IADD R4, R89, 0x1, R82 ;  /* 0x0000000159047824 */ /* 0x000fe200078e0252 */
[C---:B------:R-:W-:Y:S01]  /*1260*/  LOP3.LUT R27, R74.reuse, 0x1, RZ, 0xc0, !PT ;  /* 0x000000014a1b7812 */ /* 0x040fe200078ec0ff */
[----:B------:R-:W-:Y:S01]  /*1270*/  IMAD R5, R74, 0x20, R83 ;  /* 0x000000204a057824 */ /* 0x000fe200078e0253 */
[----:B------:R-:W-:Y:S01]  /*1280*/  IMNMX R25, R0, 0x1e0, !PT ;  /* 0x000001e000197817 */ /* 0x000fe20007800200 */
[----:B------:R-:W-:Y:S01]  /*1290*/  IMAD.MOV.U32 R24, RZ, RZ, 0x2200 ;  /* 0x00002200ff187424 */ /* 0x000fe200078e00ff */
[----:B------:R-:W-:Y:S02]  /*12a0*/  ISETP.GE.AND P0, PT, R4, c[0x0][0x17c], PT ;  /* 0x00005f0004007a0c */ /* 0x000fe40003f06270 */
[----:B------:R-:W-:Y:S01]  /*12b0*/  IADD3 R25, -R0, 0x1f, R25 ;  /* 0x0000001f00197810 */ /* 0x000fe20007ffe119 */
[----:B------:R-:W-:Y:S01]  /*12c0*/  IMAD R27, R27, R24, 0xa080 ;  /* 0x0000a0801b1b7424 */ /* 0x000fe200078e0218 */
[----:B------:R-:W-:Y:S02]  /*12d0*/  ISETP.GE.OR P0, PT, R5, c[0x0][0x180], P0 ;  /* 0x0000600005007a0c */ /* 0x000fe40000706670 */
[----:B------:R-:W-:-:S04]  /*12e0*/  LEA.HI R25, R25, 0x1, RZ, 0x1b ;  /* 0x0000000119197811 */ /* 0x000fc800078fd8ff */
[----:B------:R-:W-:-:S07]  /*12f0*/  LOP3.LUT R25, R25, 0x3, RZ, 0xc0, !PT ;  /* 0x0000000319197812 */ /* 0x000fce00078ec0ff */
[----:B------:R-:W-:Y:S01]  /*1300*/  @!P0 IMAD R5, R5, c[0x0][0x17c], RZ ;  /* 0x00005f0005058a24 */ /* 0x000fe200078e02ff */
[----:B------:R-:W-:-:S04]  /*1310*/  @!P0 SHF.R.S32.HI R6, RZ, 0x1f, R4 ;  /* 0x0000001fff068819 */ /* 0x000fc80000011404 */
[----:B------:R-:W-:Y:S01]  /*1320*/  @!P0 IADD3 R7, P1, R4, R5, RZ ;  /* 0x0000000504078210 */ /* 0x000fe20007f3e0ff */
[----:B------:R-:W-:-:S03]  /*1330*/  @!P0 IMAD R4, R83, 0x88, R82 ;  /* 0x0000008853048824 */ /* 0x000fc600078e0252 */
[----:B------:R-:W-:Y:S01]  /*1340*/  @!P0 LEA.HI.X.SX32 R24, R5, R6, 0x1, P1 ;  /* 0x0000000605188211 */ /* 0x000fe200008f0eff */
[----:B------:R-:W-:Y:S01]  /*1350*/  @!P0 IMAD R5, R4, 0x2, R27 ;  /* 0x0000000204058824 */ /* 0x000fe200078e021b */
[C---:B------:R-:W-:Y:S02]  /*1360*/  @!P0 LEA R6, P1, R7.reuse, c[0x0][0x168], 0x1 ;  /* 0x00005a0007068a11 */ /* 0x040fe400078208ff */
[----:B------:R-:W-:Y:S02]  /*1370*/  IADD3 R4, R0, 0x20, RZ ;  /* 0x0000002000047810 */ /* 0x000fe40007ffe0ff */
[----:B------:R-:W-:-:S05]  /*1380*/  @!P0 LEA.HI.X R7, R7, c[0x0][0x16c], R24, 0x1, P1 ;  /* 0x00005b0007078a11 */ /* 0x000fca00008f0c18 */
[----:B------:R-:W-:Y:S01]  /*1390*/  @!PT LDS RZ, [RZ] ;  /* 0x00000000fffff984 */ /* 0x000fe20000000800 */
[----:B------:R-:W-:Y:S01]  /*13a0*/  @!PT LDS RZ, [RZ] ;  /* 0x00000000fffff984 */ /* 0x000fe20000000800 */
[----:B------:R-:W-:Y:S01]  /*13b0*/  @!PT LDS RZ, [RZ] ;  /* 0x00000000fffff984 */ /* 0x000fe20000000800 */
[----:B------:R1:W-:Y:S01]  /*13c0*/  @!P0 LDGSTS.E.128 [R5], [R6.64] ;  /* 0x0000000006058fae */ /* 0x0003e2000b921c44 */
[----:B------:R-:W-:-:S13]  /*13d0*/  ISETP.NE.AND P0, PT, R25, 0x1, PT ;  /* 0x000000011900780c */ /* 0x000fda0003f05270 */
[----:B------:R-:W-:Y:S05]  /*13e0*/  @!P0 BRA `(.L_x_17) ;  /* 0x0000025000008947 */ /* 0x000fea0003800000 */
[----:B-1----:R-:W-:Y:S01]  /*13f0*/  IMAD.IADD R4, R89, 0x1, R78 ;  /* 0x0000000159047824 */ /* 0x002fe200078e024e */
        /* <DEDUP_REMOVED lines=8> */
[----:B------:R-:W-:-:S03]  /*1480*/  IMAD R6, R79, 0x88, R78 ;  /* 0x000000884f067824 */ /* 0x000fc600078e024e */
[----:B------:R-:W-:-:S04]  /*1490*/  IADD3 R7, P0, R4, R5, RZ ;  /* 0x0000000504077210 */ /* 0x000fc80007f1e0ff */
[----:B------:R-:W-:Y:S02]  /*14a0*/  LEA.HI.X.SX32 R24, R5, R24, 0x1, P0 ;  /* 0x0000001805187211 */ /* 0x000fe400000f0eff */
[----:B------:R-:W-:-:S04]  /*14b0*/  LEA R4, P0, R7, c[0x0][0x168], 0x1 ;  /* 0x00005a0007047a11 */ /* 0x000fc800078008ff */
[----:B------:R-:W-:Y:S01]  /*14c0*/  LEA.HI.X R5, R7, c[0x0][0x16c], R24, 0x1, P0 ;  /* 0x00005b0007057a11 */ /* 0x000fe200000f0c18 */
[----:B------:R-:W-:-:S05]  /*14d0*/  IMAD R7, R6, 0x2, R27 ;  /* 0x0000000206077824 */ /* 0x000fca00078e021b */
[----:B------:R1:W-:Y:S03]  /*14e0*/  LDGSTS.E.128 [R7], [R4.64] ;  /* 0x0000000004077fae */ /* 0x0003e6000b921c44 */
.L_x_19:
[----:B------:R-:W-:Y:S05]  /*14f0*/  BSYNC B3 ;  /* 0x0000000000037941 */ /* 0x000fea0003800000 */
.L_x_18:
[----:B-1----:R-:W-:Y:S01]  /*1500*/  IADD3 R4, R0, 0x40, RZ ;  /* 0x0000004000047810 */ /* 0x002fe20007ffe0ff */
[----:B------:R-:W-:Y:S05]  /*1510*/  @!P1 BRA `(.L_x_17) ;  /* 0x0000012000009947 */ /* 0x000fea0003800000 */
[----:B------:R-:W-:Y:S01]  /*1520*/  IMAD.IADD R5, R89, 0x1, R76 ;  /* 0x0000000159057824 */ /* 0x000fe200078e024c */
[----:B------:R-:W-:Y:S01]  /*1530*/  IADD3 R4, R0, 0x60, RZ ;  /* 0x0000006000047810 */ /* 0x000fe20007ffe0ff */
[----:B------:R-:W-:-:S03]  /*1540*/  IMAD R6, R74, 0x20, R77 ;  /* 0x000000204a067824 */ /* 0x000fc600078e024d */
[----:B------:R-:W-:-:S04]  /*1550*/  ISETP.GE.AND P0, PT, R5, c[0x0][0x17c], PT ;  /* 0x00005f0005007a0c */ /* 0x000fc80003f06270 */
[----:B------:R-:W-:-:S13]  /*1560*/  ISETP.GE.OR P0, PT, R6, c[0x0][0x180], P0 ;  /* 0x0000600006007a0c */ /* 0x000fda0000706670 */
[----:B------:R-:W-:Y:S05]  /*1570*/  @P0 BRA `(.L_x_17) ;  /* 0x000000c000000947 */ /* 0x000fea0003800000 */
[----:B------:R-:W-:Y:S01]  /*1580*/  IMAD R6, R6, c[0x0][0x17c], RZ ;  /* 0x00005f0006067a24 */ /* 0x000fe200078e02ff */
[----:B------:R-:W-:-:S04]  /*1590*/  SHF.R.S32.HI R7, RZ, 0x1f, R5 ;  /* 0x0000001fff077819 */ /* 0x000fc80000011405 */
[----:B------:R-:W-:Y:S01]  /*15a0*/  IADD3 R24, P0, R5, R6, RZ ;  /* 0x0000000605187210 */ /* 0x000fe20007f1e0ff */
[----:B------:R-:W-:-:S03]  /*15b0*/  IMAD R5, R77, 0x88, R76 ;  /* 0x000000884d057824 */ /* 0x000fc600078e024c */
[----:B------:R-:W-:Y:S01]  /*15c0*/  LEA.HI.X.SX32 R7, R6, R7, 0x1, P0 ;  /* 0x0000000706077211 */ /* 0x000fe200000f0eff */
[----:B------:R-:W-:Y:S01]  /*15d0*/  IMAD R5, R5, 0x2, R27 ;  /* 0x0000000205057824 */ /* 0x000fe200078e021b */
[----:B------:R-:W-:-:S04]  /*15e0*/  LEA R6, P0, R24, c[0x0][0x168], 0x1 ;  /* 0x00005a0018067a11 */ /* 0x000fc800078008ff */
[----:B------:R-:W-:-:S05]  /*15f0*/  LEA.HI.X R7, R24, c[0x0][0x16c], R7, 0x1, P0 ;  /* 0x00005b0018077a11 */ /* 0x000fca00000f0c07 */
[----:B------:R-:W-:Y:S01]  /*1600*/  @!PT LDS RZ, [RZ] ;  /* 0x00000000fffff984 */ /* 0x000fe20000000800 */
[----:B------:R-:W-:Y:S01]  /*1610*/  @!PT LDS RZ, [RZ] ;  /* 0x00000000fffff984 */ /* 0x000fe20000000800 */
[----:B------:R-:W-:Y:S01]  /*1620*/  @!PT LDS RZ, [RZ] ;  /* 0x00000000fffff984 */ /* 0x000fe20000000800 */
[----:B------:R1:W-:Y:S04]  /*1630*/  LDGSTS.E.128 [R5], [R6.64] ;  /* 0x0000000006057fae */ /* 0x0003e8000b921c44 */
.L_x_17:
[----:B-1----:R-:W-:Y:S05]  /*1640*/  BSYNC B2 ;  /* 0x0000000000027941 */ /* 0x002fea0003800000 */
.L_x_16:
[----:B------:R-:W-:-:S13]  /*1650*/  ISETP.GE.U32.AND P0, PT, R26, 0x60, PT ;  /* 0x000000601a00780c */ /* 0x000fda0003f06070 */
[----:B------:R-:W-:Y:S05]  /*1660*/  @!P0 BRA `(.L_x_15) ;  /* 0x0000069000008947 */ /* 0x000fea0003800000 */
.L_x_22:
[C---:B------:R-:W-:Y:S01]  /*1670*/  IMAD.SHL.U32 R5, R4.reuse, 0x8, RZ ;  /* 0x0000000804057824 */ /* 0x040fe200078e00ff */
[C---:B------:R-:W-:Y:S01]  /*1680*/  IADD3 R7, R4.reuse, 0x20, RZ ;  /* 0x0000002004077810 */ /* 0x040fe20007ffe0ff */
[----:B------:R-:W-:Y:S01]  /*1690*/  BSSY B2, `(.L_x_20) ;  /* 0x0000064000027945 */ /* 0x000fe20003800000 */
[----:B------:R-:W-:Y:S02]  /*16a0*/  IADD3 R27, R4, 0x40, RZ ;  /* 0x00000040041b7810 */ /* 0x000fe40007ffe0ff */
[----:B------:R-:W-:Y:S01]  /*16b0*/  SHF.R.S32.HI R6, RZ, 0x1f, R5 ;  /* 0x0000001fff067819 */ /* 0x000fe20000011405 */
[----:B------:R-:W-:Y:S01]  /*16c0*/  IMAD.SHL.U32 R25, R7, 0x8, RZ ;  /* 0x0000000807197824 */ /* 0x000fe200078e00ff */
[----:B------:R-:W-:Y:S01]  /*16d0*/  SHF.R.S32.HI R24, RZ, 0x1f, R7 ;  /* 0x0000001fff187819 */ /* 0x000fe20000011407 */
[----:B------:R-:W-:Y:S01]  /*16e0*/  IMAD.SHL.U32 R29, R27, 0x8, RZ ;  /* 0x000000081b1d7824 */ /* 0x000fe200078e00ff */
[----:B------:R-:W-:Y:S02]  /*16f0*/  LEA.HI R6, R6, R5, RZ, 0x7 ;  /* 0x0000000506067211 */ /* 0x000fe400078f38ff */
[----:B------:R-:W-:-:S02]  /*1700*/  SHF.R.S32.HI R26, RZ, 0x1f, R25 ;  /* 0x0000001fff1a7819 */ /* 0x000fc40000011419 */
[----:B------:R-:W-:Y:S02]  /*1710*/  LEA.HI R24, R24, R7, RZ, 0x4 ;  /* 0x0000000718187211 */ /* 0x000fe400078f20ff */
[----:B------:R-:W-:Y:S02]  /*1720*/  LOP3.LUT R6, R6, 0xffffff80, RZ, 0xc0, !PT ;  /* 0xffffff8006067812 */ /* 0x000fe400078ec0ff */
[----:B------:R-:W-:Y:S02]  /*1730*/  SHF.R.S32.HI R30, RZ, 0x1f, R29 ;  /* 0x0000001fff1e7819 */ /* 0x000fe4000001141d */
[----:B------:R-:W-:Y:S01]  /*1740*/  SHF.R.S32.HI R7, RZ, 0x1f, R4 ;  /* 0x0000001fff077819 */ /* 0x000fe20000011404 */
[----:B------:R-:W-:Y:S01]  /*1750*/  IMAD.IADD R32, R5, 0x1, -R6 ;  /* 0x0000000105207824 */ /* 0x000fe200078e0a06 */
[----:B------:R-:W-:Y:S02]  /*1760*/  LEA.HI R26, R26, R25, RZ, 0x7 ;  /* 0x000000191a1a7211 */ /* 0x000fe400078f38ff */
[----:B------:R-:W-:Y:S01]  /*1770*/  LEA.HI R30, R30, R29, RZ, 0x7 ;  /* 0x0000001d1e1e7211 */ /* 0x000fe200078f38ff */
[----:B------:R-:W-:Y:S01]  /*1780*/  IMAD.IADD R35, R89, 0x1, R32 ;  /* 0x0000000159237824 */ /* 0x000fe200078e0220 */
[----:B------:R-:W-:-:S02]  /*1790*/  LEA.HI R7, R7, R4, RZ, 0x4 ;  /* 0x0000000407077211 */ /* 0x000fc400078f20ff */
[----:B------:R-:W-:Y:S02]  /*17a0*/  LOP3.LUT R26, R26, 0xffffff80, RZ, 0xc0, !PT ;  /* 0xffffff801a1a7812 */ /* 0x000fe400078ec0ff */
[----:B------:R-:W-:Y:S02]  /*17b0*/  SHF.R.S32.HI R28, RZ, 0x1f, R27 ;  /* 0x0000001fff1c7819 */ /* 0x000fe4000001141b */
[----:B------:R-:W-:Y:S01]  /*17c0*/  LOP3.LUT R30, R30, 0xffffff80, RZ, 0xc0, !PT ;  /* 0xffffff801e1e7812 */ /* 0x000fe200078ec0ff */
[----:B------:R-:W-:Y:S01]  /*17d0*/  IMAD.IADD R34, R25, 0x1, -R26 ;  /* 0x0000000119227824 */ /* 0x000fe200078e0a1a */
[----:B------:R-:W-:Y:S02]  /*17e0*/  SHF.R.S32.HI R5, RZ, 0x4, R7 ;  /* 0x00000004ff057819 */ /* 0x000fe40000011407 */
[----:B------:R-:W-:Y:S01]  /*17f0*/  LEA.HI R28, R28, R27, RZ, 0x4 ;  /* 0x0000001b1c1c7211 */ /* 0x000fe200078f20ff */
[----:B------:R-:W-:Y:S01]  /*1800*/  IMAD.IADD R36, R29, 0x1, -R30 ;  /* 0x000000011d247824 */ /* 0x000fe200078e0a1e */
[----:B------:R-:W-:Y:S01]  /*1810*/  IADD3 R25, R4, 0x60, RZ ;  /* 0x0000006004197810 */ /* 0x000fe20007ffe0ff */
[----:B------:R-:W-:Y:S01]  /*1820*/  IMAD R26, R74, 0x20, R5 ;  /* 0x000000204a1a7824 */ /* 0x000fe200078e0205 */
[----:B------:R-:W-:Y:S01]  /*1830*/  ISETP.GE.AND P1, PT, R35, c[0x0][0x17c], PT ;  /* 0x00005f0023007a0c */ /* 0x000fe20003f26270 */
[----:B------:R-:W-:Y:S01]  /*1840*/  IMAD.IADD R33, R89, 0x1, R34 ;  /* 0x0000000159217824 */ /* 0x000fe200078e0222 */
[----:B------:R-:W-:Y:S01]  /*1850*/  SHF.R.S32.HI R31, RZ, 0x4, R24 ;  /* 0x00000004ff1f7819 */ /* 0x000fe20000011418 */
[----:B------:R-:W-:Y:S01]  /*1860*/  IMAD.SHL.U32 R7, R25, 0x8, RZ ;  /* 0x0000000819077824 */ /* 0x000fe200078e00ff */
[----:B------:R-:W-:Y:S01]  /*1870*/  SHF.R.S32.HI R37, RZ, 0x4, R28 ;  /* 0x00000004ff257819 */ /* 0x000fe2000001141c */
[----:B------:R-:W-:Y:S01]  /*1880*/  IMAD.IADD R40, R89, 0x1, R36 ;  /* 0x0000000159287824 */ /* 0x000fe200078e0224 */
[----:B------:R-:W-:Y:S01]  /*1890*/  ISETP.GE.OR P1, PT, R26, c[0x0][0x180], P1 ;  /* 0x000060001a007a0c */ /* 0x000fe20000f26670 */
[C---:B------:R-:W-:Y:S01]  /*18a0*/  IMAD R30, R74.reuse, 0x20, R31 ;  /* 0x000000204a1e7824 */ /* 0x040fe200078e021f */
[----:B------:R-:W-:Y:S01]  /*18b0*/  ISETP.GE.AND P0, PT, R33, c[0x0][0x17c], PT ;  /* 0x00005f0021007a0c */ /* 0x000fe20003f06270 */
[----:B------:R-:W-:Y:S01]  /*18c0*/  IMAD R38, R74, 0x20, R37 ;  /* 0x000000204a267824 */ /* 0x000fe200078e0225 */
[----:B------:R-:W-:-:S02]  /*18d0*/  SHF.R.S32.HI R6, RZ, 0x1f, R7 ;  /* 0x0000001fff067819 */ /* 0x000fc40000011407 */
[----:B------:R-:W-:Y:S02]  /*18e0*/  ISETP.GE.AND P2, PT, R40, c[0x0][0x17c], PT ;  /* 0x00005f0028007a0c */ /* 0x000fe40003f46270 */
[----:B------:R-:W-:Y:S02]  /*18f0*/  ISETP.GE.OR P0, PT, R30, c[0x0][0x180], P0 ;  /* 0x000060001e007a0c */ /* 0x000fe40000706670 */
[----:B------:R-:W-:Y:S02]  /*1900*/  LEA.HI R6, R6, R7, RZ, 0x7 ;  /* 0x0000000706067211 */ /* 0x000fe400078f38ff */
[----:B------:R-:W-:Y:S01]  /*1910*/  ISETP.GE.OR P2, PT, R38, c[0x0][0x180], P2 ;  /* 0x0000600026007a0c */ /* 0x000fe20001746670 */
[----:B------:R-:W-:Y:S01]  /*1920*/  @!P1 IMAD R5, R5, 0x88, R32 ;  /* 0x0000008805059824 */ /* 0x000fe200078e0220 */
[----:B------:R-:W-:Y:S01]  /*1930*/  LOP3.LUT R28, R6, 0xffffff80, RZ, 0xc0, !PT ;  /* 0xffffff80061c7812 */ /* 0x000fe200078ec0ff */
[----:B------:R-:W-:Y:S01]  /*1940*/  @!P1 IMAD R6, R26, c[0x0][0x17c], RZ ;  /* 0x00005f001a069a24 */ /* 0x000fe200078e02ff */
[----:B------:R-:W-:-:S02]  /*1950*/  SHF.R.S32.HI R24, RZ, 0x1f, R25 ;  /* 0x0000001fff187819 */ /* 0x000fc40000011419 */
[----:B------:R-:W-:Y:S01]  /*1960*/  @!P1 LOP3.LUT R42, R74, 0x1, RZ, 0xc0, !PT ;  /* 0x000000014a2a9812 */ /* 0x000fe200078ec0ff */
[----:B------:R-:W-:Y:S01]  /*1970*/  IMAD.IADD R28, R7, 0x1, -R28 ;  /* 0x00000001071c7824 */ /* 0x000fe200078e0a1c */
[----:B------:R-:W-:Y:S02]  /*1980*/  @!P1 SHF.R.S32.HI R27, RZ, 0x1f, R35 ;  /* 0x0000001fff1b9819 */ /* 0x000fe40000011423 */
[----:B------:R-:W-:Y:S01]  /*1990*/  LEA.HI R29, R24, R25, RZ, 0x4 ;  /* 0x00000019181d7211 */ /* 0x000fe200078f20ff */
[----:B------:R-:W-:Y:S01]  /*19a0*/  @!P1 IMAD R25, R42, 0x1100, R5 ;  /* 0x000011002a199824 */ /* 0x000fe200078e0205 */
[----:B------:R-:W-:Y:S01]  /*19b0*/  @!P1 IADD3 R35, P3, R35, R6, RZ ;  /* 0x0000000623239210 */ /* 0x000fe20007f7e0ff */
[----:B------:R-:W-:Y:S01]  /*19c0*/  @!P0 IMAD R5, R31, 0x88, R34 ;  /* 0x000000881f058824 */ /* 0x000fe200078e0222 */
[----:B------:R-:W-:Y:S01]  /*19d0*/  @!P0 LOP3.LUT R24, R74, 0x1, RZ, 0xc0, !PT ;  /* 0x000000014a188812 */ /* 0x000fe200078ec0ff */
[----:B------:R-:W-:Y:S01]  /*19e0*/  @!P2 IMAD R7, R37, 0x88, R36 ;  /* 0x000000882507a824 */ /* 0x000fe200078e0224 */
[----:B------:R-:W-:Y:S01]  /*19f0*/  @!P1 LEA.HI.X.SX32 R36, R6, R27, 0x1, P3 ;  /* 0x0000001b06249211 */ /* 0x000fe200018f0eff */
[----:B------:R-:W-:Y:S01]  /*1a00*/  @!P0 IMAD R6, R30, c[0x0][0x17c], RZ ;  /* 0x00005f001e068a24 */ /* 0x000fe200078e02ff */
[----:B------:R-:W-:Y:S01]  /*1a10*/  @!P0 SHF.R.S32.HI R27, RZ, 0x1f, R33 ;  /* 0x0000001fff1b8819 */ /* 0x000fe20000011421 */
[----:B------:R-:W-:Y:S01]  /*1a20*/  @!P0 IMAD R30, R24, 0x1100, R5 ;  /* 0x00001100181e8824 */ /* 0x000fe200078e0205 */
[----:B------:R-:W-:Y:S01]  /*1a30*/  @!P2 SHF.R.S32.HI R24, RZ, 0x1f, R40 ;  /* 0x0000001fff18a819 */ /* 0x000fe20000011428 */
[----:B------:R-:W-:Y:S01]  /*1a40*/  @!P2 IMAD R5, R38, c[0x0][0x17c], RZ ;  /* 0x00005f002605aa24 */ /* 0x000fe200078e02ff */
[----:B------:R-:W-:-:S02]  /*1a50*/  @!P0 IADD3 R33, P3, R33, R6, RZ ;  /* 0x0000000621218210 */ /* 0x000fc40007f7e0ff */
[----:B------:R-:W-:Y:S02]  /*1a60*/  @!P2 LOP3.LUT R26, R74, 0x1, RZ, 0xc0, !PT ;  /* 0x000000014a1aa812 */ /* 0x000fe400078ec0ff */
[----:B------:R-:W-:Y:S02]  /*1a70*/  @!P2 IADD3 R32, P4, R40, R5, RZ ;  /* 0x000000052820a210 */ /* 0x000fe40007f9e0ff */
[----:B------:R-:W-:Y:S01]  /*1a80*/  @!P0 LEA.HI.X.SX32 R34, R6, R27, 0x1, P3 ;  /* 0x0000001b06228211 */ /* 0x000fe200018f0eff */
[----:B------:R-:W-:Y:S01]  /*1a90*/  @!P2 IMAD R31, R26, 0x1100, R7 ;  /* 0x000011001a1fa824 */ /* 0x000fe200078e0207 */
[----:B------:R-:W-:Y:S01]  /*1aa0*/  @!P2 LEA.HI.X.SX32 R27, R5, R24, 0x1, P4 ;  /* 0x00000018051ba211 */ /* 0x000fe200020f0eff */
[----:B------:R-:W-:Y:S01]  /*1ab0*/  @!P1 IMAD.SHL.U32 R5, R25, 0x2, RZ ;  /* 0x0000000219059824 */ /* 0x000fe200078e00ff */
[----:B------:R-:W-:Y:S01]  /*1ac0*/  @!P0 LEA R24, P4, R33, c[0x0][0x168], 0x1 ;  /* 0x00005a0021188a11 */ /* 0x000fe200078808ff */
[----:B------:R-:W-:Y:S01]  /*1ad0*/  @!P2 IMAD.SHL.U32 R31, R31, 0x2, RZ ;  /* 0x000000021f1fa824 */ /* 0x000fe200078e00ff */
[----:B------:R-:W-:-:S02]  /*1ae0*/  @!P1 LEA R6, P3, R35, c[0x0][0x168], 0x1 ;  /* 0x00005a0023069a11 */ /* 0x000fc400078608ff */
[----:B------:R-:W-:Y:S02]  /*1af0*/  @!P2 LEA R26, P5, R32, c[0x0][0x168], 0x1 ;  /* 0x00005a00201aaa11 */ /* 0x000fe400078a08ff */
[----:B------:R-:W-:Y:S02]  /*1b00*/  @!P0 LEA.HI.X R25, R33, c[0x0][0x16c], R34, 0x1, P4 ;  /* 0x00005b0021198a11 */ /* 0x000fe400020f0c22 */
[----:B------:R-:W-:Y:S01]  /*1b10*/  @!P1 LEA.HI.X R7, R35, c[0x0][0x16c], R36, 0x1, P3 ;  /* 0x00005b0023079a11 */ /* 0x000fe200018f0c24 */
[----:B------:R-:W-:Y:S01]  /*1b20*/  IMAD.IADD R35, R89, 0x1, R28 ;  /* 0x0000000159237824 */ /* 0x000fe200078e021c */
[----:B------:R-:W-:Y:S01]  /*1b30*/  SHF.R.S32.HI R33, RZ, 0x4, R29 ;  /* 0x00000004ff217819 */ /* 0x000fe2000001141d */
[----:B------:R-:W-:Y:S01]  /*1b40*/  @!P0 IMAD.SHL.U32 R29, R30, 0x2, RZ ;  /* 0x000000021e1d8824 */ /* 0x000fe200078e00ff */
[----:B------:R-:W-:Y:S01]  /*1b50*/  @!P2 LEA.HI.X R27, R32, c[0x0][0x16c], R27, 0x1, P5 ;  /* 0x00005b00201baa11 */ /* 0x000fe200028f0c1b */
[----:B------:R-:W-:Y:S01]  /*1b60*/  @!PT LDS RZ, [RZ] ;  /* 0x00000000fffff984 */ /* 0x000fe20000000800 */
[----:B------:R-:W-:Y:S01]  /*1b70*/  @!PT LDS RZ, [RZ] ;  /* 0x00000000fffff984 */ /* 0x000fe20000000800 */
[----:B------:R-:W-:Y:S01]  /*1b80*/  @!PT LDS RZ, [RZ] ;  /* 0x00000000fffff984 */ /* 0x000fe20000000800 */
[----:B------:R1:W-:Y:S01]  /*1b90*/  @!P1 LDGSTS.E.128 [R5+0xa080], [R6.64] ;  /* 0x0a08000006059fae */ /* 0x0003e2000b921c44 */
[----:B------:R-:W-:Y:S01]  /*1ba0*/  ISETP.GE.AND P1, PT, R35, c[0x0][0x17c], PT ;  /* 0x00005f0023007a0c */ /* 0x000fe20003f26270 */
[----:B------:R-:W-:Y:S01]  /*1bb0*/  IMAD R32, R74, 0x20, R33 ;  /* 0x000000204a207824 */ /* 0x000fe200078e0221 */
[C---:B------:R-:W-:Y:S01]  /*1bc0*/  IADD3 R30, R4.reuse, 0x80, RZ ;  /* 0x00000080041e7810 */ /* 0x040fe20007ffe0ff */
[----:B------:R1:W-:Y:S01]  /*1bd0*/  @!P0 LDGSTS.E.128 [R29+0xa080], [R24.64] ;  /* 0x0a080000181d8fae */ /* 0x0003e2000b921c44 */
[----:B------:R-:W-:-:S02]  /*1be0*/  ISETP.GE.AND P0, PT, R4, 0x180, PT ;  /* 0x000001800400780c */ /* 0x000fc40003f06270 */
[----:B------:R-:W-:Y:S01]  /*1bf0*/  ISETP.GE.OR P1, PT, R32, c[0x0][0x180], P1 ;  /* 0x0000600020007a0c */ /* 0x000fe20000f26670 */
[----:B------:R1:W-:-:S12]  /*1c00*/  @!P2 LDGSTS.E.128 [R31+0xa080], [R26.64] ;  /* 0x0a0800001a1fafae */ /* 0x0003d8000b921c44 */
        /* <DEDUP_REMOVED lines=12> */
.L_x_21:
[----:B-1----:R-:W-:Y:S05]  /*1cd0*/  BSYNC B2 ;  /* 0x0000000000027941 */ /* 0x002fea0003800000 */
.L_x_20:
[----:B------:R-:W-:Y:S01]  /*1ce0*/  IMAD.MOV.U32 R4, RZ, RZ, R30 ;  /* 0x000000ffff047224 */ /* 0x000fe200078e001e */
[----:B------:R-:W-:Y:S05]  /*1cf0*/  @!P0 BRA `(.L_x_22) ;  /* 0xfffff97000008947 */ /* 0x000fea000383ffff */
.L_x_15:
[----:B------:R-:W-:Y:S05]  /*1d00*/  BSYNC B1 ;  /* 0x0000000000017941 */ /* 0x000fea0003800000 */
.L_x_14:
[----:B------:R-:W0:Y:S01]  /*1d10*/  LDGDEPBAR ;  /* 0x00000000000079af */ /* 0x000e220000000000 */
[----:B------:R-:W-:-:S04]  /*1d20*/  DEPBAR.LE SB0, 0x0 ;  /* 0x000080000000791a */ /* 0x000fc80000000000 */
.L_x_2:
[----:B------:R-:W-:Y:S05]  /*1d30*/  BSYNC B0 ;  /* 0x0000000000007941 */ /* 0x000fea0003800000 */
.L_x_1:
[----:B------:R-:W-:Y:S01]  /*1d40*/  BAR.SYNC.DEFER_BLOCKING 0x0 ;  /* 0x0000000000007b1d */ /* 0x000fe20000010000 */
[----:B------:R-:W-:-:S13]  /*1d50*/  ISETP.GE.AND P0, PT, R0, 0x20, PT ;  /* 0x000000200000780c */ /* 0x000fda0003f06270 */
[----:B------:R-:W-:Y:S05]  /*1d60*/  @!P0 BRA `(.L_x_23) ;  /* 0x0000065000008947 */ /* 0x000fea0003800000 */
[----:B------:R-:W2:Y:S01]  /*1d70*/  S2R R6, SR_LANEID ;  /* 0x0000000000067919 */ /* 0x000ea20000000000 */
[----:B------:R-:W-:Y:S01]  /*1d80*/  IMAD.MOV.U32 R73, RZ, RZ, 0x5000 ;  /* 0x00005000ff497424 */ /* 0x000fe200078e00ff */
[----:B------:R-:W-:Y:S01]  /*1d90*/  WARPSYNC 0xffffffff ;  /* 0xffffffff00007948 */ /* 0x000fe20003800000 */
[----:B-12---:R-:W-:Y:S02]  /*1da0*/  SHF.R.U32.HI R4, RZ, 0x3, R6 ;  /* 0x00000003ff047819 */ /* 0x006fe40000011606 */
[----:B------:R-:W-:-:S03]  /*1db0*/  LOP3.LUT R5, R6, 0x7, RZ, 0xc0, !PT ;  /* 0x0000000706057812 */ /* 0x000fc600078ec0ff */
[----:B------:R-:W-:Y:S01]  /*1dc0*/  IMAD.SHL.U32 R24, R4, 0x8, RZ ;  /* 0x0000000804187824 */ /* 0x000fe200078e00ff */
[----:B------:R-:W-:Y:S02]  /*1dd0*/  SHF.R.U32.HI R4, RZ, 0x4, R6 ;  /* 0x00000004ff047819 */ /* 0x000fe40000011606 */
[----:B------:R-:W-:Y:S02]  /*1de0*/  LOP3.LUT R6, R74, 0x1, RZ, 0xc0, !PT ;  /* 0x000000014a067812 */ /* 0x000fe400078ec0ff */
[----:B------:R-:W-:Y:S01]  /*1df0*/  LOP3.LUT R5, R24, 0x8, R5, 0xe2, !PT ;  /* 0x0000000818057812 */ /* 0x000fe200078ee205 */
[----:B------:R-:W-:Y:S02]  /*1e00*/  IMAD.SHL.U32 R4, R4, 0x8, RZ ;  /* 0x0000000804047824 */ /* 0x000fe400078e00ff */
[C---:B------:R-:W-:Y:S02]  /*1e10*/  IMAD R61, R6.reuse, 0x2200, RZ ;  /* 0x00002200063d7824 */ /* 0x040fe400078e02ff */
[----:B------:R-:W-:-:S02]  /*1e20*/  IMAD R73, R6, R73, 0x80 ;  /* 0x0000008006497424 */ /* 0x000fc400078e0249 */
[--C-:B------:R-:W-:Y:S01]  /*1e30*/  IMAD R72, R5, 0x28, R4.reuse ;  /* 0x0000002805487824 */ /* 0x100fe200078e0204 */
[----:B------:R-:W-:Y:S01]  /*1e40*/  IADD3 R33, R61, 0xa120, RZ ;  /* 0x0000a1203d217810 */ /* 0x000fe20007ffe0ff */
[----:B------:R-:W-:Y:S01]  /*1e50*/  IMAD R60, R5, 0x88, R4 ;  /* 0x00000088053c7824 */ /* 0x000fe200078e0204 */
[C---:B------:R-:W-:Y:S01]  /*1e60*/  IADD3 R5, R61.reuse, 0xa080, RZ ;  /* 0x0000a0803d057810 */ /* 0x040fe20007ffe0ff */
[----:B------:R-:W-:Y:S01]  /*1e70*/  IMAD R73, R88, 0x500, R73 ;  /* 0x0000050058497824 */ /* 0x000fe200078e0249 */
[C---:B------:R-:W-:Y:S01]  /*1e80*/  IADD3 R7, R61.reuse, 0xa0a0, RZ ;  /* 0x0000a0a03d077810 */ /* 0x040fe20007ffe0ff */
[----:B------:R-:W-:Y:S01]  /*1e90*/  IMAD.U32 R24, R60, 0x2, R33 ;  /* 0x000000023c187824 */ /* 0x000fe200078e0021 */
[C---:B------:R-:W-:Y:S01]  /*1ea0*/  IADD3 R25, R61.reuse, 0xa0c0, RZ ;  /* 0x0000a0c03d197810 */ /* 0x040fe20007ffe0ff */
[----:B------:R-:W-:Y:S01]  /*1eb0*/  IMAD.U32 R52, R72, 0x2, R73 ;  /* 0x0000000248347824 */ /* 0x000fe200078e0049 */
[C---:B------:R-:W-:Y:S01]  /*1ec0*/  IADD3 R27, R61.reuse, 0xa0e0, RZ ;  /* 0x0000a0e03d1b7810 */ /* 0x040fe20007ffe0ff */
[C---:B------:R-:W-:Y:S01]  /*1ed0*/  IMAD.U32 R44, R60.reuse, 0x2, R5 ;  /* 0x000000023c2c7824 */ /* 0x040fe200078e0005 */
[C---:B------:R-:W-:Y:S01]  /*1ee0*/  IADD3 R57, R61.reuse, 0xa140, RZ ;  /* 0x0000a1403d397810 */ /* 0x040fe20007ffe0ff */
[C---:B------:R-:W-:Y:S01]  /*1ef0*/  IMAD.U32 R40, R60.reuse, 0x2, R7 ;  /* 0x000000023c287824 */ /* 0x040fe200078e0007 */
[C---:B------:R-:W-:Y:S01]  /*1f00*/  IADD3 R31, R61.reuse, 0xa100, RZ ;  /* 0x0000a1003d1f7810 */ /* 0x040fe20007ffe0ff */
[C---:B------:R-:W-:Y:S01]  /*1f10*/  IMAD.U32 R36, R60.reuse, 0x2, R25 ;  /* 0x000000023c247824 */ /* 0x040fe200078e0019 */
[----:B------:R-:W-:Y:S01]  /*1f20*/  IADD3 R29, R61, 0xa160, RZ ;  /* 0x0000a1603d1d7810 */ /* 0x000fe20007ffe0ff */
[C---:B------:R-:W-:Y:S01]  /*1f30*/  IMAD.U32 R32, R60.reuse, 0x2, R27 ;  /* 0x000000023c207824 */ /* 0x040fe200078e001b */
[----:B------:R-:W-:Y:S01]  /*1f40*/  LDSM.16.M88.4 R52, [R52] ;  /* 0x000000003434783b */ /* 0x000fe20000000200 */
[C---:B------:R-:W-:Y:S01]  /*1f50*/  IMAD.U32 R28, R60.reuse, 0x2, R57 ;  /* 0x000000023c1c7824 */ /* 0x040fe200078e0039 */
[----:B------:R-:W-:Y:S01]  /*1f60*/  IADD3 R73, R73, 0x20, RZ ;  /* 0x0000002049497810 */ /* 0x000fe20007ffe0ff */
[C---:B------:R-:W-:Y:S01]  /*1f70*/  IMAD.U32 R4, R60.reuse, 0x2, R31 ;  /* 0x000000023c047824 */ /* 0x040fe200078e001f */
[----:B------:R-:W1:Y:S01]  /*1f80*/  LDSM.16.MT88.4 R24, [R24] ;  /* 0x000000001818783b */ /* 0x000e620000004200 */
[----:B------:R-:W-:-:S03]  /*1f90*/  IMAD.U32 R56, R60, 0x2, R29 ;  /* 0x000000023c387824 */ /* 0x000fc600078e001d */
[----:B------:R-:W2:Y:S04]  /*1fa0*/  LDSM.16.MT88.4 R44, [R44] ;  /* 0x000000002c2c783b */ /* 0x000ea80000004200 */
[----:B------:R-:W3:Y:S04]  /*1fb0*/  LDSM.16.MT88.4 R40, [R40] ;  /* 0x000000002828783b */ /* 0x000ee80000004200 */
[----:B------:R-:W4:Y:S04]  /*1fc0*/  LDSM.16.MT88.4 R36, [R36] ;  /* 0x000000002424783b */ /* 0x000f280000004200 */
[----:B------:R-:W5:Y:S04]  /*1fd0*/  LDSM.16.MT88.4 R32, [R32] ;  /* 0x000000002020783b */ /* 0x000f680000004200 */
[----:B------:R-:W3:Y:S04]  /*1fe0*/  LDSM.16.MT88.4 R28, [R28] ;  /* 0x000000001c1c783b */ /* 0x000ee80000004200 */
[----:B------:R-:W3:Y:S04]  /*1ff0*/  LDSM.16.MT88.4 R4, [R4] ;  /* 0x000000000404783b */ /* 0x000ee80000004200 */
[----:B------:R-:W4:Y:S01]  /*2000*/  LDSM.16.MT88.4 R56, [R56] ;  /* 0x000000003838783b */ /* 0x000f220000004200 */
[C---:B-1----:R-:W-:Y:S08]  /*2010*/  HMMA.16816.F16 R22, R52.reuse, R24, R22 ;  /* 0x000000183416723c */ /* 0x042ff00000000816 */
[C---:B------:R-:W-:Y:S08]  /*2020*/  HMMA.16816.F16 R24, R52.reuse, R26, R64 ;  /* 0x0000001a3418723c */ /* 0x040ff00000000840 */
[C---:B--2---:R-:W-:Y:S07]  /*2030*/  HMMA.16816.F16 R8, R52.reuse, R44, R8 ;  /* 0x0000002c3408723c */ /* 0x044fee0000000808 */
[C---:B------:R-:W-:Y:S01]  /*2040*/  IADD3 R45, R61.reuse, 0xb240, RZ ;  /* 0x0000b2403d2d7810 */ /* 0x040fe20007ffe0ff */
[C---:B---3--:R-:W-:Y:S07]  /*2050*/  HMMA.16816.F16 R12, R52.reuse, R40, R12 ;  /* 0x00000028340c723c */ /* 0x048fee000000080c */
[----:B------:R-:W-:Y:S01]  /*2060*/  IADD3 R41, R61, 0xb220, RZ ;  /* 0x0000b2203d297810 */ /* 0x000fe20007ffe0ff */
[----:B----4-:R-:W-:Y:S04]  /*2070*/  HMMA.16816.F16 R16, R52, R36, R16 ;  /* 0x000000243410723c */ /* 0x010fe80000000810 */
[----:B------:R-:W-:-:S03]  /*2080*/  IMAD.U32 R64, R60, 0x2, R41 ;  /* 0x000000023c407824 */ /* 0x000fc600078e0029 */
[C---:B------:R-:W-:Y:S01]  /*2090*/  IADD3 R37, R61.reuse, 0xb200, RZ ;  /* 0x0000b2003d257810 */ /* 0x040fe20007ffe0ff */
[C---:B-----5:R-:W-:Y:S07]  /*20a0*/  HMMA.16816.F16 R20, R52.reuse, R32, R20 ;  /* 0x000000203414723c */ /* 0x060fee0000000814 */
[----:B------:R-:W-:Y:S01]  /*20b0*/  IADD3 R33, R61, 0xb1c0, RZ ;  /* 0x0000b1c03d217810 */ /* 0x000fe20007ffe0ff */
[----:B------:R-:W-:Y:S04]  /*20c0*/  HMMA.16816.F16 R2, R52, R34, R2 ;  /* 0x000000223402723c */ /* 0x000fe80000000802 */
[----:B------:R-:W-:-:S03]  /*20d0*/  IMAD.U32 R40, R60, 0x2, R33 ;  /* 0x000000023c287824 */ /* 0x000fc600078e0021 */
[----:B------:R-:W-:Y:S01]  /*20e0*/  IADD3 R35, R61, 0xb1e0, RZ ;  /* 0x0000b1e03d237810 */ /* 0x000fe20007ffe0ff */
[----:B------:R-:W-:Y:S04]  /*20f0*/  HMMA.16816.F16 R26, R52, R28, R68 ;  /* 0x0000001c341a723c */ /* 0x000fe80000000844 */
[----:B------:R-:W-:-:S03]  /*2100*/  IMAD.U32 R44, R60, 0x2, R35 ;  /* 0x000000023c2c7824 */ /* 0x000fc600078e0023 */
[----:B------:R-:W-:Y:S01]  /*2110*/  IADD3 R29, R61, 0xb180, RZ ;  /* 0x0000b1803d1d7810 */ /* 0x000fe20007ffe0ff */
[----:B------:R-:W-:Y:S01]  /*2120*/  HMMA.16816.F16 R66, R52, R30, R66 ;  /* 0x0000001e3442723c */ /* 0x000fe20000000842 */
[----:B------:R-:W-:-:S03]  /*2130*/  IMAD.U32 R28, R72, 0x2, R73 ;  /* 0x00000002481c7824 */ /* 0x000fc600078e0049 */
[----:B------:R-:W-:-:S03]  /*2140*/  IMAD.U32 R32, R60, 0x2, R29 ;  /* 0x000000023c207824 */ /* 0x000fc600078e001d */
[C---:B------:R-:W-:Y:S01]  /*2150*/  IADD3 R31, R61.reuse, 0xb1a0, RZ ;  /* 0x0000b1a03d1f7810 */ /* 0x040fe20007ffe0ff */
[C---:B------:R-:W-:Y:S01]  /*2160*/  HMMA.16816.F16 R4, R52.reuse, R4, R48 ;  /* 0x000000043404723c */ /* 0x040fe20000000830 */
[----:B------:R-:W-:Y:S01]  /*2170*/  IADD3 R61, R61, 0xb260, RZ ;  /* 0x0000b2603d3d7810 */ /* 0x000fe20007ffe0ff */
[----:B------:R-:W-:Y:S02]  /*2180*/  LDSM.16.MT88.4 R32, [R32] ;  /* 0x000000002020783b */ /* 0x000fe40000004200 */
[C---:B------:R-:W-:Y:S02]  /*2190*/  IMAD.U32 R36, R60.reuse, 0x2, R31 ;  /* 0x000000023c247824 */ /* 0x040fe400078e001f */
[C---:B------:R-:W-:Y:S01]  /*21a0*/  IMAD.U32 R61, R60.reuse, 0x2, R61 ;  /* 0x000000023c3d7824 */ /* 0x040fe200078e003d */
[----:B------:R-:W1:Y:S01]  /*21b0*/  LDSM.16.M88.4 R28, [R28] ;  /* 0x000000001c1c783b */ /* 0x000e620000000200 */
[----:B------:R-:W-:Y:S01]  /*21c0*/  HMMA.16816.F16 R70, R52, R56, R70 ;  /* 0x000000383446723c */ /* 0x000fe20000000846 */
[----:B------:R-:W-:-:S06]  /*21d0*/  IMAD.U32 R48, R60, 0x2, R37 ;  /* 0x000000023c307824 */ /* 0x000fcc00078e0025 */
[----:B------:R-:W-:Y:S01]  /*21e0*/  IMAD.U32 R56, R60, 0x2, R45 ;  /* 0x000000023c387824 */ /* 0x000fe200078e002d */
[C---:B------:R-:W-:Y:S01]  /*21f0*/  HMMA.16816.F16 R10, R52.reuse, R46, R10 ;  /* 0x0000002e340a723c */ /* 0x040fe2000000080a */
[----:B------:R-:W-:Y:S07]  /*2200*/  LDSM.16.MT88.4 R44, [R44] ;  /* 0x000000002c2c783b */ /* 0x000fee0000004200 */
[C---:B------:R-:W-:Y:S01]  /*2210*/  HMMA.16816.F16 R14, R52.reuse, R42, R14 ;  /* 0x0000002a340e723c */ /* 0x040fe2000000080e */
[----:B------:R-:W2:Y:S07]  /*2220*/  LDSM.16.MT88.4 R40, [R40] ;  /* 0x000000002828783b */ /* 0x000eae0000004200 */
[C---:B------:R-:W-:Y:S01]  /*2230*/  HMMA.16816.F16 R18, R52.reuse, R38, R18 ;  /* 0x000000263412723c */ /* 0x040fe20000000812 */
[----:B------:R-:W3:Y:S07]  /*2240*/  LDSM.16.MT88.4 R36, [R36] ;  /* 0x000000002424783b */ /* 0x000eee0000004200 */
[C---:B------:R-:W-:Y:S01]  /*2250*/  HMMA.16816.F16 R6, R52.reuse, R6, R50 ;  /* 0x000000063406723c */ /* 0x040fe20000000832 */
[----:B------:R-:W4:Y:S07]  /*2260*/  LDSM.16.MT88.4 R48, [R48] ;  /* 0x000000003030783b */ /* 0x000f2e0000004200 */
[----:B------:R-:W-:Y:S01]  /*2270*/  HMMA.16816.F16 R72, R52, R58, R62 ;  /* 0x0000003a3448723c */ /* 0x000fe2000000083e */
[----:B------:R-:W5:Y:S04]  /*2280*/  LDSM.16.MT88.4 R52, [R64] ;  /* 0x000000004034783b */ /* 0x000f680000004200 */
[----:B------:R-:W4:Y:S03]  /*2290*/  LDSM.16.MT88.4 R56, [R56] ;  /* 0x000000003838783b */ /* 0x000f260000004200 */
[C---:B-1----:R-:W-:Y:S01]  /*22a0*/  HMMA.16816.F16 R8, R28.reuse, R32, R8 ;  /* 0x000000201c08723c */ /* 0x042fe20000000808 */
[----:B------:R-:W1:Y:S07]  /*22b0*/  LDSM.16.MT88.4 R60, [R61] ;  /* 0x000000003d3c783b */ /* 0x000e6e0000004200 */
[C---:B------:R-:W-:Y:S08]  /*22c0*/  HMMA.16816.F16 R10, R28.reuse, R34, R10 ;  /* 0x000000221c0a723c */ /* 0x040ff0000000080a */
[C---:B--2---:R-:W-:Y:S08]  /*22d0*/  HMMA.16816.F16 R16, R28.reuse, R40, R16 ;  /* 0x000000281c10723c */ /* 0x044ff00000000810 */
[C---:B---3--:R-:W-:Y:S08]  /*22e0*/  HMMA.16816.F16 R12, R28.reuse, R36, R12 ;  /* 0x000000241c0c723c */ /* 0x048ff0000000080c */
[C---:B------:R-:W-:Y:S08]  /*22f0*/  HMMA.16816.F16 R14, R28.reuse, R38, R14 ;  /* 0x000000261c0e723c */ /* 0x040ff0000000080e */
[C---:B------:R-:W-:Y:S08]  /*2300*/  HMMA.16816.F16 R18, R28.reuse, R42, R18 ;  /* 0x0000002a1c12723c */ /* 0x040ff00000000812 */
[C---:B------:R-:W-:Y:S08]  /*2310*/  HMMA.16816.F16 R20, R28.reuse, R44, R20 ;  /* 0x0000002c1c14723c */ /* 0x040ff00000000814 */
[C---:B------:R-:W-:Y:S08]  /*2320*/  HMMA.16816.F16 R2, R28.reuse, R46, R2 ;  /* 0x0000002e1c02723c */ /* 0x040ff00000000802 */
[C---:B----4-:R-:W-:Y:S08]  /*2330*/  HMMA.16816.F16 R48, R28.reuse, R48, R4 ;  /* 0x000000301c30723c */ /* 0x050ff00000000804 */
[C---:B------:R-:W-:Y:S08]  /*2340*/  HMMA.16816.F16 R50, R28.reuse, R50, R6 ;  /* 0x000000321c32723c */ /* 0x040ff00000000806 */
[C---:B-----5:R-:W-:Y:S08]  /*2350*/  HMMA.16816.F16 R22, R28.reuse, R52, R22 ;  /* 0x000000341c16723c */ /* 0x060ff00000000816 */
[C---:B------:R-:W-:Y:S08]  /*2360*/  HMMA.16816.F16 R64, R28.reuse, R54, R24 ;  /* 0x000000361c40723c */ /* 0x040ff00000000818 */
[C---:B------:R-:W-:Y:S08]  /*2370*/  HMMA.16816.F16 R68, R28.reuse, R56, R26 ;  /* 0x000000381c44723c */ /* 0x040ff0000000081a */
[C---:B------:R-:W-:Y:S08]  /*2380*/  HMMA.16816.F16 R66, R28.reuse, R58, R66 ;  /* 0x0000003a1c42723c */ /* 0x040ff00000000842 */
[C---:B-1----:R-:W-:Y:S08]  /*2390*/  HMMA.16816.F16 R70, R28.reuse, R60, R70 ;  /* 0x0000003c1c46723c */ /* 0x042ff00000000846 */
[----:B------:R-:W-:Y:S11]  /*23a0*/  HMMA.16816.F16 R62, R28, R62, R72 ;  /* 0x0000003e1c3e723c */ /* 0x000ff60000000848 */
[----:B------:R-:W-:Y:S11]  /*23b0*/  @!UPT UIADD3 URZ, URZ, URZ, URZ ;  /* 0x0000003f3f3ff290 */ /* 0x000ff6000fffe03f */
.L_x_23:
[----:B------:R-:W-:Y:S02]  /*23c0*/  WARPSYNC 0xffffffff ;  /* 0xffffffff00007948 */ /* 0x000fe40003800000 */
[----:B------:R-:W-:Y:S01]  /*23d0*/  IADD3 R74, R74, 0x1, RZ ;  /* 0x000000014a4a7810 */ /* 0x000fe20007ffe0ff */
[----:B------:R-:W-:Y:S03]  /*23e0*/  BAR.SYNC.DEFER_BLOCKING 0x0 ;  /* 0x0000000000007b1d */ /* 0x000fe60000010000 */
[----:B------:R-:W-:-:S13]  /*23f0*/  ISETP.GE.AND P0, PT, R74, R75, PT ;  /* 0x0000004b4a00720c */ /* 0x000fda0003f06270 */
[----:B------:R-:W-:Y:S01]  /*2400*/  @P0 CALL.REL.NOINC `(.L_x_0) ;  /* 0x0000001000000944 */ /* 0x000fe20003c00000 */
[----:B------:R-:W-:Y:S05]  /*2410*/  BRA `(.L_x_24) ;  /* 0xffffe16000007947 */ /* 0x000fea000383ffff */
.L_x_0:
[----:B------:R-:W-:-:S13]  /*2420*/  ISETP.GE.AND P0, PT, R0, 0x20, PT ;  /* 0x000000200000780c */ /* 0x000fda0003f06270 */
[----:B------:R-:W-:Y:S05]  /*2430*/  @!P0 EXIT ;  /* 0x000000000000894d */ /* 0x000fea0003800000 */
[----:B-1----:R-:W1:Y:S01]  /*2440*/  S2R R5, SR_CTAID.Y ;  /* 0x0000000000057919 */ /* 0x002e620000002600 */
[C---:B------:R-:W-:Y:S02]  /*2450*/  IADD3 R29, R89.reuse, 0x10, RZ ;  /* 0x00000010591d7810 */ /* 0x040fe40007ffe0ff */
[----:B------:R-:W-:Y:S01]  /*2460*/  IADD3 R31, R89, 0x20, RZ ;  /* 0x00000020591f7810 */ /* 0x000fe20007ffe0ff */
[----:B-1----:R-:W-:-:S04]  /*2470*/  IMAD R0, R5, 0x10, R88 ;  /* 0x0000001005007824 */ /* 0x002fc800078e0258 */
[----:B------:R-:W-:-:S05]  /*2480*/  IMAD.SHL.U32 R0, R0, 0x10, RZ ;  /* 0x0000001000007824 */ /* 0x000fca00078e00ff */
[C---:B------:R-:W-:Y:S01]  /*2490*/  ISETP.GE.AND P0, PT, R0.reuse, c[0x0][0x178], PT ;  /* 0x00005e0000007a0c */ /* 0x040fe20003f06270 */
[----:B------:R-:W-:-:S03]  /*24a0*/  IMAD R0, R0, c[0x0][0x17c], RZ ;  /* 0x00005f0000007a24 */ /* 0x000fc600078e02ff */
[----:B------:R-:W-:Y:S02]  /*24b0*/  ISETP.GE.OR P1, PT, R89, c[0x0][0x17c], P0 ;  /* 0x00005f0059007a0c */ /* 0x000fe40000726670 */
[----:B------:R-:W-:-:S11]  /*24c0*/  SHF.R.S32.HI R4, RZ, 0x1f, R0 ;  /* 0x0000001fff047819 */ /* 0x000fd60000011400 */
[----:B------:R-:W-:Y:S05]  /*24d0*/  @P1 BRA `(.L_x_25) ;  /* 0x0000013000001947 */ /* 0x000fea0003800000 */
[----:B------:R-:W1:Y:S01]  /*24e0*/  S2R R6, SR_LANEID ;  /* 0x0000000000067919 */ /* 0x000e620000000000 */
[----:B------:R-:W-:Y:S01]  /*24f0*/  IMAD.MOV.U32 R27, RZ, RZ, c[0x0][0x17c] ;  /* 0x00005f00ff1b7624 */ /* 0x000fe200078e00ff */
[C---:B------:R-:W-:Y:S01]  /*2500*/  IADD3 R24, P1, R89.reuse, R0, RZ ;  /* 0x0000000059187210 */ /* 0x040fe20007f3e0ff */
[----:B------:R-:W-:Y:S01]  /*2510*/  IMAD.MOV.U32 R7, RZ, RZ, RZ ;  /* 0x000000ffff077224 */ /* 0x000fe200078e00ff */
[----:B------:R-:W-:Y:S02]  /*2520*/  WARPSYNC 0xffffffff ;  /* 0xffffffff00007948 */ /* 0x000fe40003800000 */
[----:B------:R-:W-:Y:S02]  /*2530*/  SHF.R.U32.HI R27, RZ, 0x1, R27 ;  /* 0x00000001ff1b7819 */ /* 0x000fe4000001161b */
[----:B------:R-:W-:Y:S02]  /*2540*/  LEA.HI.X.SX32 R33, R89, R4, 0x1, P1 ;  /* 0x0000000459217211 */ /* 0x000fe400008f0eff */
[----:B------:R-:W-:-:S02]  /*2550*/  LEA R25, P1, R24, c[0x0][0x170], 0x1 ;  /* 0x00005c0018197a11 */ /* 0x000fc400078208ff */
[----:B-1----:R-:W-:Y:S02]  /*2560*/  SHF.R.U32.HI R5, RZ, 0x2, R6 ;  /* 0x00000002ff057819 */ /* 0x002fe40000011606 */
[----:B------:R-:W-:-:S05]  /*2570*/  LOP3.LUT R6, R6, 0x3, RZ, 0xc0, !PT ;  /* 0x0000000306067812 */ /* 0x000fca00078ec0ff */
[----:B------:R-:W-:Y:S01]  /*2580*/  IMAD.WIDE.U32 R6, R5, R27, R6 ;  /* 0x0000001b05067225 */ /* 0x000fe200078e0006 */
[----:B------:R-:W-:-:S04]  /*2590*/  LEA.HI.X R5, R24, c[0x0][0x174], R33, 0x1, P1 ;  /* 0x00005d0018057a11 */ /* 0x000fc800008f0c21 */
[----:B------:R-:W-:-:S04]  /*25a0*/  LEA R24, P1, R6, R25, 0x2 ;  /* 0x0000001906187211 */ /* 0x000fc800078210ff */
[----:B------:R-:W-:-:S05]  /*25b0*/  LEA.HI.X R25, R6, R5, R7, 0x2, P1 ;  /* 0x0000000506197211 */ /* 0x000fca00008f1407 */
[----:B------:R-:W-:Y:S01]  /*25c0*/  IMAD.WIDE.U32 R6, R27, 0x20, R24 ;  /* 0x000000201b067825 */ /* 0x000fe200078e0018 */
[----:B------:R1:W-:Y:S04]  /*25d0*/  STG.E [R24.64], R8 ;  /* 0x0000000818007986 */ /* 0x0003e8000c101904 */
[----:B------:R1:W-:Y:S04]  /*25e0*/  STG.E [R6.64], R9 ;  /* 0x0000000906007986 */ /* 0x0003e8000c101904 */
[----:B------:R1:W-:Y:S04]  /*25f0*/  STG.E [R24.64+0x10], R10 ;  /* 0x0000100a18007986 */ /* 0x0003e8000c101904 */
[----:B------:R1:W-:Y:S02]  /*2600*/  STG.E [R6.64+0x10], R11 ;  /* 0x0000100b06007986 */ /* 0x0003e4000c101904 */
.L_x_25:
[----:B------:R-:W-:Y:S02]  /*2610*/  ISETP.GE.OR P6, PT, R29, c[0x0][0x17c], P0 ;  /* 0x00005f001d007a0c */ /* 0x000fe400007c6670 */
[----:B-1----:R-:W-:-:S02]  /*2620*/  IADD3 R25, R89, 0x30, RZ ;  /* 0x0000003059197810 */ /* 0x002fc40007ffe0ff */
[C---:B------:R-:W-:Y:S02]  /*2630*/  IADD3 R27, R89.reuse, 0x40, RZ ;  /* 0x00000040591b7810 */ /* 0x040fe40007ffe0ff */
[C---:B------:R-:W-:Y:S02]  /*2640*/  IADD3 R7, R89.reuse, 0x50, RZ ;  /* 0x0000005059077810 */ /* 0x040fe40007ffe0ff */
[C---:B------:R-:W-:Y:S02]  /*2650*/  IADD3 R5, R89.reuse, 0x60, RZ ;  /* 0x0000006059057810 */ /* 0x040fe40007ffe0ff */
[----:B------:R-:W-:Y:S02]  /*2660*/  IADD3 R89, R89, 0x70, RZ ;  /* 0x0000007059597810 */ /* 0x000fe40007ffe0ff */
[----:B------:R-:W-:Y:S02]  /*2670*/  ISETP.GE.OR P5, PT, R31, c[0x0][0x17c], P0 ;  /* 0x00005f001f007a0c */ /* 0x000fe400007a6670 */
[----:B------:R-:W-:-:S02]  /*2680*/  ISETP.GE.OR P4, PT, R25, c[0x0][0x17c], P0 ;  /* 0x00005f0019007a0c */ /* 0x000fc40000786670 */
[----:B------:R-:W-:Y:S02]  /*2690*/  ISETP.GE.OR P3, PT, R27, c[0x0][0x17c], P0 ;  /* 0x00005f001b007a0c */ /* 0x000fe40000766670 */
[----:B------:R-:W-:Y:S02]  /*26a0*/  ISETP.GE.OR P2, PT, R7, c[0x0][0x17c], P0 ;  /* 0x00005f0007007a0c */ /* 0x000fe40000746670 */
[----:B------:R-:W-:Y:S02]  /*26b0*/  ISETP.GE.OR P1, PT, R5, c[0x0][0x17c], P0 ;  /* 0x00005f0005007a0c */ /* 0x000fe40000726670 */
[----:B------:R-:W-:Y:S01]  /*26c0*/  ISETP.GE.OR P0, PT, R89, c[0x0][0x17c], P0 ;  /* 0x00005f0059007a0c */ /* 0x000fe20000706670 */
[----:B------:R-:W-:Y:S07]  /*26d0*/  @P6 BRA `(.L_x_26) ;  /* 0x0000013000006947 */ /* 0x000fee0003800000 */
[----:B------:R-:W1:Y:S01]  /*26e0*/  S2R R8, SR_LANEID ;  /* 0x0000000000087919 */ /* 0x000e620000000000 */
[----:B------:R-:W-:Y:S01]  /*26f0*/  IMAD.MOV.U32 R9, RZ, RZ, c[0x0][0x17c] ;  /* 0x00005f00ff097624 */ /* 0x000fe200078e00ff */
[----:B------:R-:W-:Y:S01]  /*2700*/  IADD3 R6, P6, R0, R29, RZ ;  /* 0x0000001d00067210 */ /* 0x000fe20007fde0ff */
[----:B------:R-:W-:Y:S03]  /*2710*/  WARPSYNC 0xffffffff ;  /* 0xffffffff00007948 */ /* 0x000fe60003800000 */
[----:B------:R-:W-:Y:S01]  /*2720*/  SHF.R.U32.HI R35, RZ, 0x1, R9 ;  /* 0x00000001ff237819 */ /* 0x000fe20000011609 */
[----:B------:R-:W-:Y:S01]  /*2730*/  IMAD.MOV.U32 R9, RZ, RZ, RZ ;  /* 0x000000ffff097224 */ /* 0x000fe200078e00ff */
[----:B------:R-:W-:-:S02]  /*2740*/  LEA.HI.X.SX32 R33, R29, R4, 0x1, P6 ;  /* 0x000000041d217211 */ /* 0x000fc400030f0eff */
[----:B------:R-:W-:Y:S02]  /*2750*/  LEA R29, P6, R6, c[0x0][0x170], 0x1 ;  /* 0x00005c00061d7a11 */ /* 0x000fe400078c08ff */
        /* <DEDUP_REMOVED lines=11> */
.L_x_26:
[----:B------:R-:W-:Y:S05]  /*2810*/  @P5 BRA `(.L_x_27) ;  /* 0x0000013000005947 */ /* 0x000fea0003800000 */
[----:B-1----:R-:W1:Y:S01]  /*2820*/  S2R R8, SR_LANEID ;  /* 0x0000000000087919 */ /* 0x002e620000000000 */
        /* <DEDUP_REMOVED lines=18> */
.L_x_27:
        /* <DEDUP_REMOVED lines=20> */
.L_x_28:
        /* <DEDUP_REMOVED lines=20> */
.L_x_29:
        /* <DEDUP_REMOVED lines=20> */
.L_x_30:
        /* <DEDUP_REMOVED lines=20> */
.L_x_31:
[----:B------:R-:W-:Y:S05]  /*2e50*/  @P0 EXIT ;  /* 0x000000000000094d */ /* 0x000fea0003800000 */
        /* <DEDUP_REMOVED lines=15> */
[----:B------:R-:W-:Y:S04]  /*2f50*/  STG.E [R2.64], R70 ;  /* 0x0000004602007986 */ /* 0x000fe8000c101904 */
[----:B------:R-:W-:Y:S04]  /*2f60*/  STG.E [R4.64], R71 ;  /* 0x0000004704007986 */ /* 0x000fe8000c101904 */
[----:B------:R-:W-:Y:S04]  /*2f70*/  STG.E [R2.64+0x10], R62 ;  /* 0x0000103e02007986 */ /* 0x000fe8000c101904 */
[----:B------:R-:W-:Y:S01]  /*2f80*/  STG.E [R4.64+0x10], R63 ;  /* 0x0000103f04007986 */ /* 0x000fe2000c101904 */
[----:B------:R-:W-:Y:S05]  /*2f90*/  EXIT ;  /* 0x000000000000794d */ /* 0x000fea0003800000 */
.L_x_32:
[----:B------:R-:W-:-:S00]  /*2fa0*/  BRA `(.L_x_32) ;  /* 0xfffffff000007947 */ /* 0x000fc0000383ffff */
[----:B------:R-:W-:-:S00]  /*2fb0*/  NOP ;  /* 0x0000000000007918 */ /* 0x000fc00000000000 */
        /* <DEDUP_REMOVED lines=12> */
.L_x_33:


//--------------------- .nv.shared.gemm_mma_kernel --------------------------
	.section	.nv.shared.gemm_mma_kernel,"aw",@nobits
	.sectionflags	@""
	.align	16
